//
// Generated by NVIDIA NVVM Compiler
//
// Compiler Build ID: CL-36424714
// Cuda compilation tools, release 13.0, V13.0.88
// Based on NVVM 20.0.0
//

.version 9.0
.target sm_100
.address_size 64

	// .globl	_Z23rank_sum_grouped_kernelPKdPKiS2_Pdiii
// _ZZ23rank_sum_grouped_kernelPKdPKiS2_PdiiiE9warp_sums has been demoted
// _ZZ20stats_grouped_kernelPKdPKiS2_PdS3_S3_iiiiiE6ws_sum has been demoted
// _ZZ20stats_grouped_kernelPKdPKiS2_PdS3_S3_iiiiiE5ws_sq has been demoted
// _ZZ20stats_grouped_kernelPKdPKiS2_PdS3_S3_iiiiiE6ws_nnz has been demoted
// _ZZ22rank_sum_masked_kernelPKdPKbPdiiE9warp_sums has been demoted

.visible .entry _Z23rank_sum_grouped_kernelPKdPKiS2_Pdiii(
	.param .u64 .ptr .align 1 _Z23rank_sum_grouped_kernelPKdPKiS2_Pdiii_param_0,
	.param .u64 .ptr .align 1 _Z23rank_sum_grouped_kernelPKdPKiS2_Pdiii_param_1,
	.param .u64 .ptr .align 1 _Z23rank_sum_grouped_kernelPKdPKiS2_Pdiii_param_2,
	.param .u64 .ptr .align 1 _Z23rank_sum_grouped_kernelPKdPKiS2_Pdiii_param_3,
	.param .u32 _Z23rank_sum_grouped_kernelPKdPKiS2_Pdiii_param_4,
	.param .u32 _Z23rank_sum_grouped_kernelPKdPKiS2_Pdiii_param_5,
	.param .u32 _Z23rank_sum_grouped_kernelPKdPKiS2_Pdiii_param_6
)
{
	.reg .pred 	%p<30>;
	.reg .b32 	%r<65>;
	.reg .b64 	%rd<24>;
	.reg .b64 	%fd<35>;
	// demoted variable
	.shared .align 8 .b8 _ZZ23rank_sum_grouped_kernelPKdPKiS2_PdiiiE9warp_sums[256];
	ld.param.u64 	%rd6, [_Z23rank_sum_grouped_kernelPKdPKiS2_Pdiii_param_0];
	ld.param.u64 	%rd7, [_Z23rank_sum_grouped_kernelPKdPKiS2_Pdiii_param_1];
	ld.param.u64 	%rd8, [_Z23rank_sum_grouped_kernelPKdPKiS2_Pdiii_param_2];
	ld.param.u64 	%rd9, [_Z23rank_sum_grouped_kernelPKdPKiS2_Pdiii_param_3];
	ld.param.u32 	%r9, [_Z23rank_sum_grouped_kernelPKdPKiS2_Pdiii_param_4];
	ld.param.u32 	%r10, [_Z23rank_sum_grouped_kernelPKdPKiS2_Pdiii_param_5];
	ld.param.u32 	%r11, [_Z23rank_sum_grouped_kernelPKdPKiS2_Pdiii_param_6];
	mov.u32 	%r1, %ctaid.x;
	mov.u32 	%r2, %ctaid.y;
	setp.ge.s32 	%p1, %r1, %r10;
	setp.ge.s32 	%p2, %r2, %r11;
	or.pred  	%p3, %p1, %p2;
	@%p3 bra 	$L__BB0_11;
	cvta.to.global.u64 	%rd10, %rd8;
	cvt.u64.u32 	%rd1, %r1;
	cvt.s64.s32 	%rd2, %r9;
	mul.wide.u32 	%rd11, %r2, 4;
	add.s64 	%rd12, %rd10, %rd11;
	ld.global.nc.u32 	%r12, [%rd12];
	ld.global.nc.u32 	%r3, [%rd12+4];
	mov.u32 	%r4, %tid.x;
	add.s32 	%r64, %r12, %r4;
	setp.ge.s32 	%p4, %r64, %r3;
	mov.f64 	%fd33, 0d0000000000000000;
	@%p4 bra 	$L__BB0_4;
	mov.u32 	%r6, %ntid.x;
	cvta.to.global.u64 	%rd3, %rd7;
	cvta.to.global.u64 	%rd4, %rd6;
	mul.lo.s64 	%rd5, %rd2, %rd1;
	mov.f64 	%fd33, 0d0000000000000000;
$L__BB0_3:
	mul.wide.s32 	%rd13, %r64, 4;
	add.s64 	%rd14, %rd3, %rd13;
	ld.global.nc.u32 	%r13, [%rd14];
	cvt.s64.s32 	%rd15, %r13;
	add.s64 	%rd16, %rd5, %rd15;
	shl.b64 	%rd17, %rd16, 3;
	add.s64 	%rd18, %rd4, %rd17;
	ld.global.nc.f64 	%fd10, [%rd18];
	add.f64 	%fd33, %fd33, %fd10;
	add.s32 	%r64, %r64, %r6;
	setp.lt.s32 	%p5, %r64, %r3;
	@%p5 bra 	$L__BB0_3;
$L__BB0_4:
	// begin inline asm
	mov.b64 {%r14,%r15}, %fd33;
	// end inline asm
	shfl.sync.down.b32	%r17|%p6, %r15, 16, 31, -1;
	shfl.sync.down.b32	%r16|%p7, %r14, 16, 31, -1;
	// begin inline asm
	mov.b64 %fd12, {%r16,%r17};
	// end inline asm
	add.f64 	%fd13, %fd33, %fd12;
	// begin inline asm
	mov.b64 {%r18,%r19}, %fd13;
	// end inline asm
	shfl.sync.down.b32	%r21|%p8, %r19, 8, 31, -1;
	shfl.sync.down.b32	%r20|%p9, %r18, 8, 31, -1;
	// begin inline asm
	mov.b64 %fd14, {%r20,%r21};
	// end inline asm
	add.f64 	%fd15, %fd13, %fd14;
	// begin inline asm
	mov.b64 {%r22,%r23}, %fd15;
	// end inline asm
	shfl.sync.down.b32	%r25|%p10, %r23, 4, 31, -1;
	shfl.sync.down.b32	%r24|%p11, %r22, 4, 31, -1;
	// begin inline asm
	mov.b64 %fd16, {%r24,%r25};
	// end inline asm
	add.f64 	%fd17, %fd15, %fd16;
	// begin inline asm
	mov.b64 {%r26,%r27}, %fd17;
	// end inline asm
	shfl.sync.down.b32	%r29|%p12, %r27, 2, 31, -1;
	shfl.sync.down.b32	%r28|%p13, %r26, 2, 31, -1;
	// begin inline asm
	mov.b64 %fd18, {%r28,%r29};
	// end inline asm
	add.f64 	%fd19, %fd17, %fd18;
	// begin inline asm
	mov.b64 {%r30,%r31}, %fd19;
	// end inline asm
	shfl.sync.down.b32	%r33|%p14, %r31, 1, 31, -1;
	shfl.sync.down.b32	%r32|%p15, %r30, 1, 31, -1;
	// begin inline asm
	mov.b64 %fd20, {%r32,%r33};
	// end inline asm
	add.f64 	%fd4, %fd19, %fd20;
	and.b32  	%r34, %r4, 31;
	setp.ne.s32 	%p16, %r34, 0;
	@%p16 bra 	$L__BB0_6;
	shr.u32 	%r35, %r4, 2;
	mov.u32 	%r36, _ZZ23rank_sum_grouped_kernelPKdPKiS2_PdiiiE9warp_sums;
	add.s32 	%r37, %r36, %r35;
	st.shared.f64 	[%r37], %fd4;
$L__BB0_6:
	bar.sync 	0;
	setp.gt.u32 	%p17, %r4, 31;
	@%p17 bra 	$L__BB0_11;
	mov.u32 	%r38, %ntid.x;
	add.s32 	%r39, %r38, 31;
	shr.u32 	%r40, %r39, 5;
	setp.ge.u32 	%p18, %r4, %r40;
	mov.f64 	%fd34, 0d0000000000000000;
	@%p18 bra 	$L__BB0_9;
	shl.b32 	%r41, %r4, 3;
	mov.u32 	%r42, _ZZ23rank_sum_grouped_kernelPKdPKiS2_PdiiiE9warp_sums;
	add.s32 	%r43, %r42, %r41;
	ld.shared.f64 	%fd34, [%r43];
$L__BB0_9:
	// begin inline asm
	mov.b64 {%r44,%r45}, %fd34;
	// end inline asm
	shfl.sync.down.b32	%r47|%p19, %r45, 16, 31, -1;
	shfl.sync.down.b32	%r46|%p20, %r44, 16, 31, -1;
	// begin inline asm
	mov.b64 %fd23, {%r46,%r47};
	// end inline asm
	add.f64 	%fd24, %fd34, %fd23;
	// begin inline asm
	mov.b64 {%r48,%r49}, %fd24;
	// end inline asm
	shfl.sync.down.b32	%r51|%p21, %r49, 8, 31, -1;
	shfl.sync.down.b32	%r50|%p22, %r48, 8, 31, -1;
	// begin inline asm
	mov.b64 %fd25, {%r50,%r51};
	// end inline asm
	add.f64 	%fd26, %fd24, %fd25;
	// begin inline asm
	mov.b64 {%r52,%r53}, %fd26;
	// end inline asm
	shfl.sync.down.b32	%r55|%p23, %r53, 4, 31, -1;
	shfl.sync.down.b32	%r54|%p24, %r52, 4, 31, -1;
	// begin inline asm
	mov.b64 %fd27, {%r54,%r55};
	// end inline asm
	add.f64 	%fd28, %fd26, %fd27;
	// begin inline asm
	mov.b64 {%r56,%r57}, %fd28;
	// end inline asm
	shfl.sync.down.b32	%r59|%p25, %r57, 2, 31, -1;
	shfl.sync.down.b32	%r58|%p26, %r56, 2, 31, -1;
	// begin inline asm
	mov.b64 %fd29, {%r58,%r59};
	// end inline asm
	add.f64 	%fd30, %fd28, %fd29;
	// begin inline asm
	mov.b64 {%r60,%r61}, %fd30;
	// end inline asm
	shfl.sync.down.b32	%r63|%p27, %r61, 1, 31, -1;
	shfl.sync.down.b32	%r62|%p28, %r60, 1, 31, -1;
	// begin inline asm
	mov.b64 %fd31, {%r62,%r63};
	// end inline asm
	add.f64 	%fd7, %fd30, %fd31;
	setp.ne.s32 	%p29, %r4, 0;
	@%p29 bra 	$L__BB0_11;
	mul.wide.u32 	%rd19, %r10, %r2;
	add.s64 	%rd20, %rd19, %rd1;
	cvta.to.global.u64 	%rd21, %rd9;
	shl.b64 	%rd22, %rd20, 3;
	add.s64 	%rd23, %rd21, %rd22;
	st.global.f64 	[%rd23], %fd7;
$L__BB0_11:
	ret;

}
	// .globl	_Z28zscore_pvalue_vs_rest_kernelPKdS0_S0_PdS1_iiib
.visible .entry _Z28zscore_pvalue_vs_rest_kernelPKdS0_S0_PdS1_iiib(
	.param .u64 .ptr .align 1 _Z28zscore_pvalue_vs_rest_kernelPKdS0_S0_PdS1_iiib_param_0,
	.param .u64 .ptr .align 1 _Z28zscore_pvalue_vs_rest_kernelPKdS0_S0_PdS1_iiib_param_1,
	.param .u64 .ptr .align 1 _Z28zscore_pvalue_vs_rest_kernelPKdS0_S0_PdS1_iiib_param_2,
	.param .u64 .ptr .align 1 _Z28zscore_pvalue_vs_rest_kernelPKdS0_S0_PdS1_iiib_param_3,
	.param .u64 .ptr .align 1 _Z28zscore_pvalue_vs_rest_kernelPKdS0_S0_PdS1_iiib_param_4,
	.param .u32 _Z28zscore_pvalue_vs_rest_kernelPKdS0_S0_PdS1_iiib_param_5,
	.param .u32 _Z28zscore_pvalue_vs_rest_kernelPKdS0_S0_PdS1_iiib_param_6,
	.param .u32 _Z28zscore_pvalue_vs_rest_kernelPKdS0_S0_PdS1_iiib_param_7,
	.param .u8 _Z28zscore_pvalue_vs_rest_kernelPKdS0_S0_PdS1_iiib_param_8
)
{
	.reg .pred 	%p<13>;
	.reg .b16 	%rs<2>;
	.reg .b32 	%r<27>;
	.reg .b64 	%rd<20>;
	.reg .b64 	%fd<110>;

	ld.param.u64 	%rd1, [_Z28zscore_pvalue_vs_rest_kernelPKdS0_S0_PdS1_iiib_param_0];
	ld.param.u64 	%rd2, [_Z28zscore_pvalue_vs_rest_kernelPKdS0_S0_PdS1_iiib_param_1];
	ld.param.u64 	%rd3, [_Z28zscore_pvalue_vs_rest_kernelPKdS0_S0_PdS1_iiib_param_2];
	ld.param.u64 	%rd4, [_Z28zscore_pvalue_vs_rest_kernelPKdS0_S0_PdS1_iiib_param_3];
	ld.param.u64 	%rd5, [_Z28zscore_pvalue_vs_rest_kernelPKdS0_S0_PdS1_iiib_param_4];
	ld.param.u32 	%r5, [_Z28zscore_pvalue_vs_rest_kernelPKdS0_S0_PdS1_iiib_param_5];
	ld.param.u32 	%r6, [_Z28zscore_pvalue_vs_rest_kernelPKdS0_S0_PdS1_iiib_param_6];
	ld.param.u32 	%r7, [_Z28zscore_pvalue_vs_rest_kernelPKdS0_S0_PdS1_iiib_param_7];
	ld.param.s8 	%rs1, [_Z28zscore_pvalue_vs_rest_kernelPKdS0_S0_PdS1_iiib_param_8];
	mov.u32 	%r8, %ctaid.x;
	mov.u32 	%r9, %ntid.x;
	mov.u32 	%r10, %tid.x;
	mad.lo.s32 	%r1, %r8, %r9, %r10;
	mul.lo.s32 	%r11, %r7, %r6;
	setp.ge.s32 	%p1, %r1, %r11;
	@%p1 bra 	$L__BB1_7;
	cvta.to.global.u64 	%rd6, %rd3;
	cvta.to.global.u64 	%rd7, %rd2;
	cvta.to.global.u64 	%rd8, %rd1;
	div.s32 	%r12, %r1, %r6;
	mul.lo.s32 	%r13, %r12, %r6;
	sub.s32 	%r14, %r1, %r13;
	mul.wide.s32 	%rd9, %r12, 8;
	add.s64 	%rd10, %rd6, %rd9;
	ld.global.nc.f64 	%fd10, [%rd10];
	cvt.rn.f64.s32 	%fd11, %r5;
	sub.f64 	%fd12, %fd11, %fd10;
	add.f64 	%fd13, %fd11, 0d3FF0000000000000;
	mul.f64 	%fd14, %fd13, %fd10;
	mul.wide.s32 	%rd11, %r14, 8;
	add.s64 	%rd12, %rd7, %rd11;
	ld.global.nc.f64 	%fd15, [%rd12];
	mul.f64 	%fd16, %fd10, %fd15;
	mul.f64 	%fd17, %fd12, %fd16;
	mul.f64 	%fd1, %fd13, %fd17;
	mul.wide.s32 	%rd13, %r1, 8;
	add.s64 	%rd14, %rd8, %rd13;
	ld.global.nc.f64 	%fd18, [%rd14];
	fma.rn.f64 	%fd108, %fd14, 0dBFE0000000000000, %fd18;
	setp.eq.s16 	%p2, %rs1, 0;
	@%p2 bra 	$L__BB1_3;
	setp.gt.f64 	%p3, %fd108, 0d0000000000000000;
	setp.lt.f64 	%p4, %fd108, 0d0000000000000000;
	selp.f64 	%fd19, 0dBFF0000000000000, 0d0000000000000000, %p4;
	selp.f64 	%fd20, 0d3FF0000000000000, %fd19, %p3;
	abs.f64 	%fd21, %fd108;
	add.f64 	%fd22, %fd21, 0dBFE0000000000000;
	setp.lt.f64 	%p5, %fd22, 0d0000000000000000;
	selp.f64 	%fd23, 0d0000000000000000, %fd22, %p5;
	mul.f64 	%fd108, %fd20, %fd23;
$L__BB1_3:
	div.rn.f64 	%fd24, %fd1, 0d4028000000000000;
	setp.gt.f64 	%p6, %fd24, 0d0000000000000000;
	sqrt.rn.f64 	%fd25, %fd24;
	div.rn.f64 	%fd26, %fd108, %fd25;
	selp.f64 	%fd5, %fd26, 0d0000000000000000, %p6;
	abs.f64 	%fd27, %fd5;
	mul.f64 	%fd6, %fd27, 0d3FE6A09E667F3BCD;
	{
	.reg .b32 %temp; 
	mov.b64 	{%temp, %r2}, %fd6;
	}
	and.b32  	%r3, %r2, 2147483647;
	{
	.reg .b32 %temp; 
	mov.b64 	{%r4, %temp}, %fd6;
	}
	setp.gt.u32 	%p7, %r3, 2146435071;
	@%p7 bra 	$L__BB1_5;
	mov.b64 	%fd31, {%r4, %r3};
	add.f64 	%fd32, %fd31, 0dC010000000000000;
	add.f64 	%fd33, %fd31, 0d4010000000000000;
	rcp.approx.ftz.f64 	%fd34, %fd33;
	neg.f64 	%fd35, %fd33;
	fma.rn.f64 	%fd36, %fd35, %fd34, 0d3FF0000000000000;
	fma.rn.f64 	%fd37, %fd36, %fd36, %fd36;
	fma.rn.f64 	%fd38, %fd37, %fd34, %fd34;
	mul.f64 	%fd39, %fd32, %fd38;
	mov.f64 	%fd40, 0d3FF0000000000000;
	add.rn.f64 	%fd41, %fd39, %fd40;
	fma.rn.f64 	%fd42, %fd41, 0dC010000000000000, %fd31;
	neg.f64 	%fd43, %fd39;
	fma.rn.f64 	%fd44, %fd43, %fd31, %fd42;
	fma.rn.f64 	%fd45, %fd38, %fd44, %fd39;
	fma.rn.f64 	%fd46, %fd45, 0dBDF8774AD4E0BFD7, 0dBE44E1C6FD03D328;
	fma.rn.f64 	%fd47, %fd46, %fd45, 0dBE4330149F7A56B6;
	fma.rn.f64 	%fd48, %fd47, %fd45, 0d3E7BEDDED8376273;
	fma.rn.f64 	%fd49, %fd48, %fd45, 0d3E6F9254C3ABF22B;
	fma.rn.f64 	%fd50, %fd49, %fd45, 0dBEAB9068C2148CF0;
	fma.rn.f64 	%fd51, %fd50, %fd45, 0d3E94C6454DB34009;
	fma.rn.f64 	%fd52, %fd51, %fd45, 0d3ED7F1C378F2311D;
	fma.rn.f64 	%fd53, %fd52, %fd45, 0dBEE78E051C6D5C58;
	fma.rn.f64 	%fd54, %fd53, %fd45, 0dBEF995B4EAD14A90;
	fma.rn.f64 	%fd55, %fd54, %fd45, 0d3F23BE27CF0A29B2;
	fma.rn.f64 	%fd56, %fd55, %fd45, 0dBF2A1DEF3E81672E;
	fma.rn.f64 	%fd57, %fd56, %fd45, 0dBF48D4ABE68C1713;
	fma.rn.f64 	%fd58, %fd57, %fd45, 0d3F749C67210DD6B4;
	fma.rn.f64 	%fd59, %fd58, %fd45, 0dBF9096238568E357;
	fma.rn.f64 	%fd60, %fd59, %fd45, 0d3FA3079EDF8C2DC9;
	fma.rn.f64 	%fd61, %fd60, %fd45, 0dBFB0FB06DFF601FC;
	fma.rn.f64 	%fd62, %fd61, %fd45, 0d3FB7FEE004DFBCDC;
	fma.rn.f64 	%fd63, %fd62, %fd45, 0dBFB9DDB23C3DB8C6;
	fma.rn.f64 	%fd64, %fd63, %fd45, 0d3FB16ECEFCFA5FDA;
	fma.rn.f64 	%fd65, %fd64, %fd45, 0d3F8F7F5DF66FB6D6;
	fma.rn.f64 	%fd66, %fd65, %fd45, 0dBFC1DF1AD154A29D;
	fma.rn.f64 	%fd67, %fd66, %fd45, 0d3FF3BA5916E9FD7F;
	fma.rn.f64 	%fd68, %fd31, 0d4000000000000000, 0d3FF0000000000000;
	rcp.approx.ftz.f64 	%fd69, %fd68;
	neg.f64 	%fd70, %fd68;
	fma.rn.f64 	%fd71, %fd70, %fd69, 0d3FF0000000000000;
	fma.rn.f64 	%fd72, %fd71, %fd71, %fd71;
	fma.rn.f64 	%fd73, %fd72, %fd69, %fd69;
	mul.f64 	%fd74, %fd73, %fd67;
	mul.f64 	%fd75, %fd74, 0dC000000000000000;
	fma.rn.f64 	%fd76, %fd31, %fd75, %fd67;
	neg.f64 	%fd77, %fd74;
	add.rn.f64 	%fd78, %fd76, %fd77;
	fma.rn.f64 	%fd79, %fd78, %fd73, %fd74;
	neg.f64 	%fd80, %fd31;
	mul.f64 	%fd81, %fd31, %fd80;
	fma.rn.f64 	%fd82, %fd81, 0d3FF71547652B82FE, 0d4338000000000000;
	{
	.reg .b32 %temp; 
	mov.b64 	{%r15, %temp}, %fd82;
	}
	mov.f64 	%fd83, 0dC338000000000000;
	add.rn.f64 	%fd84, %fd82, %fd83;
	fma.rn.f64 	%fd85, %fd84, 0dBFE62E42FEFA39EF, %fd81;
	fma.rn.f64 	%fd86, %fd84, 0dBC7ABC9E3B39803F, %fd85;
	fma.rn.f64 	%fd87, %fd86, 0d3E5ADE1569CE2BDF, 0d3E928AF3FCA213EA;
	fma.rn.f64 	%fd88, %fd87, %fd86, 0d3EC71DEE62401315;
	fma.rn.f64 	%fd89, %fd88, %fd86, 0d3EFA01997C89EB71;
	fma.rn.f64 	%fd90, %fd89, %fd86, 0d3F2A01A014761F65;
	fma.rn.f64 	%fd91, %fd90, %fd86, 0d3F56C16C1852B7AF;
	fma.rn.f64 	%fd92, %fd91, %fd86, 0d3F81111111122322;
	fma.rn.f64 	%fd93, %fd92, %fd86, 0d3FA55555555502A1;
	fma.rn.f64 	%fd94, %fd93, %fd86, 0d3FC5555555555511;
	fma.rn.f64 	%fd95, %fd94, %fd86, 0d3FE000000000000B;
	fma.rn.f64 	%fd96, %fd95, %fd86, 0d3FF0000000000000;
	fma.rn.f64 	%fd97, %fd96, %fd86, 0d3FF0000000000000;
	shr.u32 	%r16, %r15, 31;
	add.s32 	%r17, %r15, %r16;
	shr.s32 	%r18, %r17, 1;
	{
	.reg .b32 %temp; 
	mov.b64 	{%r19, %temp}, %fd97;
	}
	{
	.reg .b32 %temp; 
	mov.b64 	{%temp, %r20}, %fd97;
	}
	shl.b32 	%r21, %r18, 20;
	add.s32 	%r22, %r20, %r21;
	mov.b64 	%fd98, {%r19, %r22};
	sub.s32 	%r23, %r15, %r18;
	shl.b32 	%r24, %r23, 20;
	add.s32 	%r25, %r24, 1072693248;
	mov.b32 	%r26, 0;
	mov.b64 	%fd99, {%r26, %r25};
	mul.f64 	%fd100, %fd99, %fd98;
	neg.f64 	%fd101, %fd81;
	fma.rn.f64 	%fd102, %fd80, %fd31, %fd101;
	fma.rn.f64 	%fd103, %fd100, %fd102, %fd100;
	mul.f64 	%fd104, %fd103, %fd79;
	setp.gt.u32 	%p11, %r3, 1077624832;
	selp.f64 	%fd105, 0d0000000000000000, %fd104, %p11;
	setp.lt.s32 	%p12, %r2, 0;
	mov.f64 	%fd106, 0d4000000000000000;
	sub.f64 	%fd107, %fd106, %fd105;
	selp.f64 	%fd109, %fd107, %fd105, %p12;
	bra.uni 	$L__BB1_6;
$L__BB1_5:
	setp.eq.s32 	%p8, %r3, 2146435072;
	setp.eq.s32 	%p9, %r4, 0;
	setp.lt.s32 	%p10, %r2, 0;
	selp.f64 	%fd28, 0d4000000000000000, 0d0000000000000000, %p10;
	add.f64 	%fd29, %fd6, %fd6;
	selp.f64 	%fd30, %fd28, %fd29, %p9;
	selp.f64 	%fd109, %fd30, %fd29, %p8;
$L__BB1_6:
	cvta.to.global.u64 	%rd15, %rd4;
	add.s64 	%rd17, %rd15, %rd13;
	st.global.f64 	[%rd17], %fd5;
	cvta.to.global.u64 	%rd18, %rd5;
	add.s64 	%rd19, %rd18, %rd13;
	st.global.f64 	[%rd19], %fd109;
$L__BB1_7:
	ret;

}
	// .globl	_Z20stats_grouped_kernelPKdPKiS2_PdS3_S3_iiiii
.visible .entry _Z20stats_grouped_kernelPKdPKiS2_PdS3_S3_iiiii(
	.param .u64 .ptr .align 1 _Z20stats_grouped_kernelPKdPKiS2_PdS3_S3_iiiii_param_0,
	.param .u64 .ptr .align 1 _Z20stats_grouped_kernelPKdPKiS2_PdS3_S3_iiiii_param_1,
	.param .u64 .ptr .align 1 _Z20stats_grouped_kernelPKdPKiS2_PdS3_S3_iiiii_param_2,
	.param .u64 .ptr .align 1 _Z20stats_grouped_kernelPKdPKiS2_PdS3_S3_iiiii_param_3,
	.param .u64 .ptr .align 1 _Z20stats_grouped_kernelPKdPKiS2_PdS3_S3_iiiii_param_4,
	.param .u64 .ptr .align 1 _Z20stats_grouped_kernelPKdPKiS2_PdS3_S3_iiiii_param_5,
	.param .u32 _Z20stats_grouped_kernelPKdPKiS2_PdS3_S3_iiiii_param_6,
	.param .u32 _Z20stats_grouped_kernelPKdPKiS2_PdS3_S3_iiiii_param_7,
	.param .u32 _Z20stats_grouped_kernelPKdPKiS2_PdS3_S3_iiiii_param_8,
	.param .u32 _Z20stats_grouped_kernelPKdPKiS2_PdS3_S3_iiiii_param_9,
	.param .u32 _Z20stats_grouped_kernelPKdPKiS2_PdS3_S3_iiiii_param_10
)
{
	.reg .pred 	%p<71>;
	.reg .b32 	%r<155>;
	.reg .b64 	%rd<34>;
	.reg .b64 	%fd<96>;
	// demoted variable
	.shared .align 8 .b8 _ZZ20stats_grouped_kernelPKdPKiS2_PdS3_S3_iiiiiE6ws_sum[256];
	// demoted variable
	.shared .align 8 .b8 _ZZ20stats_grouped_kernelPKdPKiS2_PdS3_S3_iiiiiE5ws_sq[256];
	// demoted variable
	.shared .align 8 .b8 _ZZ20stats_grouped_kernelPKdPKiS2_PdS3_S3_iiiiiE6ws_nnz[256];
	ld.param.u64 	%rd7, [_Z20stats_grouped_kernelPKdPKiS2_PdS3_S3_iiiii_param_0];
	ld.param.u64 	%rd8, [_Z20stats_grouped_kernelPKdPKiS2_PdS3_S3_iiiii_param_1];
	ld.param.u64 	%rd9, [_Z20stats_grouped_kernelPKdPKiS2_PdS3_S3_iiiii_param_2];
	ld.param.u64 	%rd11, [_Z20stats_grouped_kernelPKdPKiS2_PdS3_S3_iiiii_param_4];
	ld.param.u64 	%rd12, [_Z20stats_grouped_kernelPKdPKiS2_PdS3_S3_iiiii_param_5];
	ld.param.u32 	%r9, [_Z20stats_grouped_kernelPKdPKiS2_PdS3_S3_iiiii_param_6];
	ld.param.u32 	%r12, [_Z20stats_grouped_kernelPKdPKiS2_PdS3_S3_iiiii_param_7];
	ld.param.u32 	%r13, [_Z20stats_grouped_kernelPKdPKiS2_PdS3_S3_iiiii_param_8];
	ld.param.u32 	%r10, [_Z20stats_grouped_kernelPKdPKiS2_PdS3_S3_iiiii_param_9];
	ld.param.u32 	%r11, [_Z20stats_grouped_kernelPKdPKiS2_PdS3_S3_iiiii_param_10];
	mov.u32 	%r1, %ctaid.x;
	mov.u32 	%r2, %ctaid.y;
	setp.ge.s32 	%p1, %r1, %r12;
	setp.ge.s32 	%p2, %r2, %r13;
	or.pred  	%p3, %p1, %p2;
	@%p3 bra 	$L__BB2_11;
	cvta.to.global.u64 	%rd13, %rd9;
	cvt.u64.u32 	%rd1, %r1;
	cvt.s64.s32 	%rd2, %r9;
	cvt.u64.u32 	%rd3, %r2;
	mul.wide.u32 	%rd14, %r2, 4;
	add.s64 	%rd15, %rd13, %rd14;
	ld.global.nc.u32 	%r14, [%rd15];
	ld.global.nc.u32 	%r3, [%rd15+4];
	mov.u32 	%r4, %tid.x;
	add.s32 	%r154, %r14, %r4;
	setp.ge.s32 	%p4, %r154, %r3;
	mov.f64 	%fd90, 0d0000000000000000;
	mov.f64 	%fd91, %fd90;
	mov.f64 	%fd92, %fd90;
	@%p4 bra 	$L__BB2_4;
	mov.u32 	%r6, %ntid.x;
	cvta.to.global.u64 	%rd4, %rd8;
	cvta.to.global.u64 	%rd5, %rd7;
	mul.lo.s64 	%rd6, %rd2, %rd1;
	mov.f64 	%fd92, 0d0000000000000000;
	mov.f64 	%fd91, %fd92;
	mov.f64 	%fd90, %fd92;
$L__BB2_3:
	mul.wide.s32 	%rd16, %r154, 4;
	add.s64 	%rd17, %rd4, %rd16;
	ld.global.nc.u32 	%r15, [%rd17];
	cvt.s64.s32 	%rd18, %r15;
	add.s64 	%rd19, %rd6, %rd18;
	shl.b64 	%rd20, %rd19, 3;
	add.s64 	%rd21, %rd5, %rd20;
	ld.global.nc.f64 	%fd24, [%rd21];
	add.f64 	%fd90, %fd90, %fd24;
	fma.rn.f64 	%fd91, %fd24, %fd24, %fd91;
	setp.neu.f64 	%p5, %fd24, 0d0000000000000000;
	selp.f64 	%fd25, 0d3FF0000000000000, 0d0000000000000000, %p5;
	add.f64 	%fd92, %fd92, %fd25;
	add.s32 	%r154, %r154, %r6;
	setp.lt.s32 	%p6, %r154, %r3;
	@%p6 bra 	$L__BB2_3;
$L__BB2_4:
	// begin inline asm
	mov.b64 {%r16,%r17}, %fd90;
	// end inline asm
	shfl.sync.down.b32	%r19|%p7, %r17, 16, 31, -1;
	shfl.sync.down.b32	%r18|%p8, %r16, 16, 31, -1;
	// begin inline asm
	mov.b64 %fd27, {%r18,%r19};
	// end inline asm
	add.f64 	%fd32, %fd90, %fd27;
	// begin inline asm
	mov.b64 {%r20,%r21}, %fd91;
	// end inline asm
	shfl.sync.down.b32	%r23|%p9, %r21, 16, 31, -1;
	shfl.sync.down.b32	%r22|%p10, %r20, 16, 31, -1;
	// begin inline asm
	mov.b64 %fd29, {%r22,%r23};
	// end inline asm
	add.f64 	%fd34, %fd91, %fd29;
	// begin inline asm
	mov.b64 {%r24,%r25}, %fd92;
	// end inline asm
	shfl.sync.down.b32	%r27|%p11, %r25, 16, 31, -1;
	shfl.sync.down.b32	%r26|%p12, %r24, 16, 31, -1;
	// begin inline asm
	mov.b64 %fd31, {%r26,%r27};
	// end inline asm
	add.f64 	%fd36, %fd92, %fd31;
	// begin inline asm
	mov.b64 {%r28,%r29}, %fd32;
	// end inline asm
	shfl.sync.down.b32	%r31|%p13, %r29, 8, 31, -1;
	shfl.sync.down.b32	%r30|%p14, %r28, 8, 31, -1;
	// begin inline asm
	mov.b64 %fd33, {%r30,%r31};
	// end inline asm
	add.f64 	%fd38, %fd32, %fd33;
	// begin inline asm
	mov.b64 {%r32,%r33}, %fd34;
	// end inline asm
	shfl.sync.down.b32	%r35|%p15, %r33, 8, 31, -1;
	shfl.sync.down.b32	%r34|%p16, %r32, 8, 31, -1;
	// begin inline asm
	mov.b64 %fd35, {%r34,%r35};
	// end inline asm
	add.f64 	%fd40, %fd34, %fd35;
	// begin inline asm
	mov.b64 {%r36,%r37}, %fd36;
	// end inline asm
	shfl.sync.down.b32	%r39|%p17, %r37, 8, 31, -1;
	shfl.sync.down.b32	%r38|%p18, %r36, 8, 31, -1;
	// begin inline asm
	mov.b64 %fd37, {%r38,%r39};
	// end inline asm
	add.f64 	%fd42, %fd36, %fd37;
	// begin inline asm
	mov.b64 {%r40,%r41}, %fd38;
	// end inline asm
	shfl.sync.down.b32	%r43|%p19, %r41, 4, 31, -1;
	shfl.sync.down.b32	%r42|%p20, %r40, 4, 31, -1;
	// begin inline asm
	mov.b64 %fd39, {%r42,%r43};
	// end inline asm
	add.f64 	%fd44, %fd38, %fd39;
	// begin inline asm
	mov.b64 {%r44,%r45}, %fd40;
	// end inline asm
	shfl.sync.down.b32	%r47|%p21, %r45, 4, 31, -1;
	shfl.sync.down.b32	%r46|%p22, %r44, 4, 31, -1;
	// begin inline asm
	mov.b64 %fd41, {%r46,%r47};
	// end inline asm
	add.f64 	%fd46, %fd40, %fd41;
	// begin inline asm
	mov.b64 {%r48,%r49}, %fd42;
	// end inline asm
	shfl.sync.down.b32	%r51|%p23, %r49, 4, 31, -1;
	shfl.sync.down.b32	%r50|%p24, %r48, 4, 31, -1;
	// begin inline asm
	mov.b64 %fd43, {%r50,%r51};
	// end inline asm
	add.f64 	%fd48, %fd42, %fd43;
	// begin inline asm
	mov.b64 {%r52,%r53}, %fd44;
	// end inline asm
	shfl.sync.down.b32	%r55|%p25, %r53, 2, 31, -1;
	shfl.sync.down.b32	%r54|%p26, %r52, 2, 31, -1;
	// begin inline asm
	mov.b64 %fd45, {%r54,%r55};
	// end inline asm
	add.f64 	%fd50, %fd44, %fd45;
	// begin inline asm
	mov.b64 {%r56,%r57}, %fd46;
	// end inline asm
	shfl.sync.down.b32	%r59|%p27, %r57, 2, 31, -1;
	shfl.sync.down.b32	%r58|%p28, %r56, 2, 31, -1;
	// begin inline asm
	mov.b64 %fd47, {%r58,%r59};
	// end inline asm
	add.f64 	%fd52, %fd46, %fd47;
	// begin inline asm
	mov.b64 {%r60,%r61}, %fd48;
	// end inline asm
	shfl.sync.down.b32	%r63|%p29, %r61, 2, 31, -1;
	shfl.sync.down.b32	%r62|%p30, %r60, 2, 31, -1;
	// begin inline asm
	mov.b64 %fd49, {%r62,%r63};
	// end inline asm
	add.f64 	%fd54, %fd48, %fd49;
	// begin inline asm
	mov.b64 {%r64,%r65}, %fd50;
	// end inline asm
	shfl.sync.down.b32	%r67|%p31, %r65, 1, 31, -1;
	shfl.sync.down.b32	%r66|%p32, %r64, 1, 31, -1;
	// begin inline asm
	mov.b64 %fd51, {%r66,%r67};
	// end inline asm
	add.f64 	%fd10, %fd50, %fd51;
	// begin inline asm
	mov.b64 {%r68,%r69}, %fd52;
	// end inline asm
	shfl.sync.down.b32	%r71|%p33, %r69, 1, 31, -1;
	shfl.sync.down.b32	%r70|%p34, %r68, 1, 31, -1;
	// begin inline asm
	mov.b64 %fd53, {%r70,%r71};
	// end inline asm
	add.f64 	%fd11, %fd52, %fd53;
	// begin inline asm
	mov.b64 {%r72,%r73}, %fd54;
	// end inline asm
	shfl.sync.down.b32	%r75|%p35, %r73, 1, 31, -1;
	shfl.sync.down.b32	%r74|%p36, %r72, 1, 31, -1;
	// begin inline asm
	mov.b64 %fd55, {%r74,%r75};
	// end inline asm
	add.f64 	%fd12, %fd54, %fd55;
	and.b32  	%r76, %r4, 31;
	setp.ne.s32 	%p37, %r76, 0;
	@%p37 bra 	$L__BB2_6;
	shr.u32 	%r77, %r4, 2;
	mov.u32 	%r78, _ZZ20stats_grouped_kernelPKdPKiS2_PdS3_S3_iiiiiE6ws_sum;
	add.s32 	%r79, %r78, %r77;
	st.shared.f64 	[%r79], %fd10;
	mov.u32 	%r80, _ZZ20stats_grouped_kernelPKdPKiS2_PdS3_S3_iiiiiE5ws_sq;
	add.s32 	%r81, %r80, %r77;
	st.shared.f64 	[%r81], %fd11;
	mov.u32 	%r82, _ZZ20stats_grouped_kernelPKdPKiS2_PdS3_S3_iiiiiE6ws_nnz;
	add.s32 	%r83, %r82, %r77;
	st.shared.f64 	[%r83], %fd12;
$L__BB2_6:
	bar.sync 	0;
	setp.gt.u32 	%p38, %r4, 31;
	@%p38 bra 	$L__BB2_11;
	mov.u32 	%r84, %ntid.x;
	add.s32 	%r85, %r84, 31;
	shr.u32 	%r86, %r85, 5;
	setp.ge.u32 	%p39, %r4, %r86;
	mov.f64 	%fd93, 0d0000000000000000;
	mov.f64 	%fd94, %fd93;
	mov.f64 	%fd95, %fd93;
	@%p39 bra 	$L__BB2_9;
	shl.b32 	%r87, %r4, 3;
	mov.u32 	%r88, _ZZ20stats_grouped_kernelPKdPKiS2_PdS3_S3_iiiiiE6ws_sum;
	add.s32 	%r89, %r88, %r87;
	ld.shared.f64 	%fd94, [%r89];
	mov.u32 	%r90, _ZZ20stats_grouped_kernelPKdPKiS2_PdS3_S3_iiiiiE5ws_sq;
	add.s32 	%r91, %r90, %r87;
	ld.shared.f64 	%fd93, [%r91];
	mov.u32 	%r92, _ZZ20stats_grouped_kernelPKdPKiS2_PdS3_S3_iiiiiE6ws_nnz;
	add.s32 	%r93, %r92, %r87;
	ld.shared.f64 	%fd95, [%r93];
$L__BB2_9:
	// begin inline asm
	mov.b64 {%r94,%r95}, %fd94;
	// end inline asm
	shfl.sync.down.b32	%r97|%p40, %r95, 16, 31, -1;
	shfl.sync.down.b32	%r96|%p41, %r94, 16, 31, -1;
	// begin inline asm
	mov.b64 %fd58, {%r96,%r97};
	// end inline asm
	add.f64 	%fd63, %fd94, %fd58;
	// begin inline asm
	mov.b64 {%r98,%r99}, %fd93;
	// end inline asm
	shfl.sync.down.b32	%r101|%p42, %r99, 16, 31, -1;
	shfl.sync.down.b32	%r100|%p43, %r98, 16, 31, -1;
	// begin inline asm
	mov.b64 %fd60, {%r100,%r101};
	// end inline asm
	add.f64 	%fd65, %fd93, %fd60;
	// begin inline asm
	mov.b64 {%r102,%r103}, %fd95;
	// end inline asm
	shfl.sync.down.b32	%r105|%p44, %r103, 16, 31, -1;
	shfl.sync.down.b32	%r104|%p45, %r102, 16, 31, -1;
	// begin inline asm
	mov.b64 %fd62, {%r104,%r105};
	// end inline asm
	add.f64 	%fd67, %fd95, %fd62;
	// begin inline asm
	mov.b64 {%r106,%r107}, %fd63;
	// end inline asm
	shfl.sync.down.b32	%r109|%p46, %r107, 8, 31, -1;
	shfl.sync.down.b32	%r108|%p47, %r106, 8, 31, -1;
	// begin inline asm
	mov.b64 %fd64, {%r108,%r109};
	// end inline asm
	add.f64 	%fd69, %fd63, %fd64;
	// begin inline asm
	mov.b64 {%r110,%r111}, %fd65;
	// end inline asm
	shfl.sync.down.b32	%r113|%p48, %r111, 8, 31, -1;
	shfl.sync.down.b32	%r112|%p49, %r110, 8, 31, -1;
	// begin inline asm
	mov.b64 %fd66, {%r112,%r113};
	// end inline asm
	add.f64 	%fd71, %fd65, %fd66;
	// begin inline asm
	mov.b64 {%r114,%r115}, %fd67;
	// end inline asm
	shfl.sync.down.b32	%r117|%p50, %r115, 8, 31, -1;
	shfl.sync.down.b32	%r116|%p51, %r114, 8, 31, -1;
	// begin inline asm
	mov.b64 %fd68, {%r116,%r117};
	// end inline asm
	add.f64 	%fd73, %fd67, %fd68;
	// begin inline asm
	mov.b64 {%r118,%r119}, %fd69;
	// end inline asm
	shfl.sync.down.b32	%r121|%p52, %r119, 4, 31, -1;
	shfl.sync.down.b32	%r120|%p53, %r118, 4, 31, -1;
	// begin inline asm
	mov.b64 %fd70, {%r120,%r121};
	// end inline asm
	add.f64 	%fd75, %fd69, %fd70;
	// begin inline asm
	mov.b64 {%r122,%r123}, %fd71;
	// end inline asm
	shfl.sync.down.b32	%r125|%p54, %r123, 4, 31, -1;
	shfl.sync.down.b32	%r124|%p55, %r122, 4, 31, -1;
	// begin inline asm
	mov.b64 %fd72, {%r124,%r125};
	// end inline asm
	add.f64 	%fd77, %fd71, %fd72;
	// begin inline asm
	mov.b64 {%r126,%r127}, %fd73;
	// end inline asm
	shfl.sync.down.b32	%r129|%p56, %r127, 4, 31, -1;
	shfl.sync.down.b32	%r128|%p57, %r126, 4, 31, -1;
	// begin inline asm
	mov.b64 %fd74, {%r128,%r129};
	// end inline asm
	add.f64 	%fd79, %fd73, %fd74;
	// begin inline asm
	mov.b64 {%r130,%r131}, %fd75;
	// end inline asm
	shfl.sync.down.b32	%r133|%p58, %r131, 2, 31, -1;
	shfl.sync.down.b32	%r132|%p59, %r130, 2, 31, -1;
	// begin inline asm
	mov.b64 %fd76, {%r132,%r133};
	// end inline asm
	add.f64 	%fd81, %fd75, %fd76;
	// begin inline asm
	mov.b64 {%r134,%r135}, %fd77;
	// end inline asm
	shfl.sync.down.b32	%r137|%p60, %r135, 2, 31, -1;
	shfl.sync.down.b32	%r136|%p61, %r134, 2, 31, -1;
	// begin inline asm
	mov.b64 %fd78, {%r136,%r137};
	// end inline asm
	add.f64 	%fd83, %fd77, %fd78;
	// begin inline asm
	mov.b64 {%r138,%r139}, %fd79;
	// end inline asm
	shfl.sync.down.b32	%r141|%p62, %r139, 2, 31, -1;
	shfl.sync.down.b32	%r140|%p63, %r138, 2, 31, -1;
	// begin inline asm
	mov.b64 %fd80, {%r140,%r141};
	// end inline asm
	add.f64 	%fd85, %fd79, %fd80;
	// begin inline asm
	mov.b64 {%r142,%r143}, %fd81;
	// end inline asm
	shfl.sync.down.b32	%r145|%p64, %r143, 1, 31, -1;
	shfl.sync.down.b32	%r144|%p65, %r142, 1, 31, -1;
	// begin inline asm
	mov.b64 %fd82, {%r144,%r145};
	// end inline asm
	add.f64 	%fd19, %fd81, %fd82;
	// begin inline asm
	mov.b64 {%r146,%r147}, %fd83;
	// end inline asm
	shfl.sync.down.b32	%r149|%p66, %r147, 1, 31, -1;
	shfl.sync.down.b32	%r148|%p67, %r146, 1, 31, -1;
	// begin inline asm
	mov.b64 %fd84, {%r148,%r149};
	// end inline asm
	add.f64 	%fd20, %fd83, %fd84;
	// begin inline asm
	mov.b64 {%r150,%r151}, %fd85;
	// end inline asm
	shfl.sync.down.b32	%r153|%p68, %r151, 1, 31, -1;
	shfl.sync.down.b32	%r152|%p69, %r150, 1, 31, -1;
	// begin inline asm
	mov.b64 %fd86, {%r152,%r153};
	// end inline asm
	add.f64 	%fd21, %fd85, %fd86;
	setp.ne.s32 	%p70, %r4, 0;
	@%p70 bra 	$L__BB2_11;
	ld.param.u64 	%rd33, [_Z20stats_grouped_kernelPKdPKiS2_PdS3_S3_iiiii_param_3];
	cvt.s64.s32 	%rd22, %r11;
	cvt.s64.s32 	%rd23, %r10;
	add.s64 	%rd24, %rd23, %rd1;
	mad.lo.s64 	%rd25, %rd22, %rd3, %rd24;
	cvta.to.global.u64 	%rd26, %rd33;
	shl.b64 	%rd27, %rd25, 3;
	add.s64 	%rd28, %rd26, %rd27;
	st.global.f64 	[%rd28], %fd19;
	cvta.to.global.u64 	%rd29, %rd11;
	add.s64 	%rd30, %rd29, %rd27;
	st.global.f64 	[%rd30], %fd20;
	cvta.to.global.u64 	%rd31, %rd12;
	add.s64 	%rd32, %rd31, %rd27;
	st.global.f64 	[%rd32], %fd21;
$L__BB2_11:
	ret;

}
	// .globl	_Z22rank_sum_masked_kernelPKdPKbPdii
.visible .entry _Z22rank_sum_masked_kernelPKdPKbPdii(
	.param .u64 .ptr .align 1 _Z22rank_sum_masked_kernelPKdPKbPdii_param_0,
	.param .u64 .ptr .align 1 _Z22rank_sum_masked_kernelPKdPKbPdii_param_1,
	.param .u64 .ptr .align 1 _Z22rank_sum_masked_kernelPKdPKbPdii_param_2,
	.param .u32 _Z22rank_sum_masked_kernelPKdPKbPdii_param_3,
	.param .u32 _Z22rank_sum_masked_kernelPKdPKbPdii_param_4
)
{
	.reg .pred 	%p<29>;
	.reg .b16 	%rs<3>;
	.reg .b32 	%r<60>;
	.reg .b64 	%rd<17>;
	.reg .b64 	%fd<37>;
	// demoted variable
	.shared .align 8 .b8 _ZZ22rank_sum_masked_kernelPKdPKbPdiiE9warp_sums[256];
	ld.param.u64 	%rd6, [_Z22rank_sum_masked_kernelPKdPKbPdii_param_0];
	ld.param.u64 	%rd7, [_Z22rank_sum_masked_kernelPKdPKbPdii_param_1];
	ld.param.u64 	%rd8, [_Z22rank_sum_masked_kernelPKdPKbPdii_param_2];
	ld.param.u32 	%r6, [_Z22rank_sum_masked_kernelPKdPKbPdii_param_3];
	ld.param.u32 	%r7, [_Z22rank_sum_masked_kernelPKdPKbPdii_param_4];
	mov.u32 	%r1, %ctaid.x;
	setp.ge.s32 	%p1, %r1, %r7;
	@%p1 bra 	$L__BB3_13;
	cvt.u64.u32 	%rd1, %r1;
	mov.u32 	%r2, %tid.x;
	setp.ge.s32 	%p2, %r2, %r6;
	mov.f64 	%fd34, 0d0000000000000000;
	@%p2 bra 	$L__BB3_6;
	mov.u32 	%r3, %ntid.x;
	cvta.to.global.u64 	%rd2, %rd7;
	cvta.to.global.u64 	%rd3, %rd6;
	cvt.s64.s32 	%rd9, %r6;
	mul.lo.s64 	%rd4, %rd9, %rd1;
	mov.f64 	%fd34, 0d0000000000000000;
	mov.u32 	%r59, %r2;
$L__BB3_3:
	cvt.s64.s32 	%rd5, %r59;
	add.s64 	%rd10, %rd2, %rd5;
	ld.global.nc.u8 	%rs1, [%rd10];
	cvt.u16.u8 	%rs2, %rs1;
	setp.eq.s16 	%p3, %rs2, 0;
	@%p3 bra 	$L__BB3_5;
	add.s64 	%rd11, %rd4, %rd5;
	shl.b64 	%rd12, %rd11, 3;
	add.s64 	%rd13, %rd3, %rd12;
	ld.global.nc.f64 	%fd11, [%rd13];
	add.f64 	%fd34, %fd34, %fd11;
$L__BB3_5:
	cvt.u32.u64 	%r8, %rd5;
	add.s32 	%r59, %r8, %r3;
	setp.lt.s32 	%p4, %r59, %r6;
	@%p4 bra 	$L__BB3_3;
$L__BB3_6:
	// begin inline asm
	mov.b64 {%r9,%r10}, %fd34;
	// end inline asm
	shfl.sync.down.b32	%r12|%p5, %r10, 16, 31, -1;
	shfl.sync.down.b32	%r11|%p6, %r9, 16, 31, -1;
	// begin inline asm
	mov.b64 %fd13, {%r11,%r12};
	// end inline asm
	add.f64 	%fd14, %fd34, %fd13;
	// begin inline asm
	mov.b64 {%r13,%r14}, %fd14;
	// end inline asm
	shfl.sync.down.b32	%r16|%p7, %r14, 8, 31, -1;
	shfl.sync.down.b32	%r15|%p8, %r13, 8, 31, -1;
	// begin inline asm
	mov.b64 %fd15, {%r15,%r16};
	// end inline asm
	add.f64 	%fd16, %fd14, %fd15;
	// begin inline asm
	mov.b64 {%r17,%r18}, %fd16;
	// end inline asm
	shfl.sync.down.b32	%r20|%p9, %r18, 4, 31, -1;
	shfl.sync.down.b32	%r19|%p10, %r17, 4, 31, -1;
	// begin inline asm
	mov.b64 %fd17, {%r19,%r20};
	// end inline asm
	add.f64 	%fd18, %fd16, %fd17;
	// begin inline asm
	mov.b64 {%r21,%r22}, %fd18;
	// end inline asm
	shfl.sync.down.b32	%r24|%p11, %r22, 2, 31, -1;
	shfl.sync.down.b32	%r23|%p12, %r21, 2, 31, -1;
	// begin inline asm
	mov.b64 %fd19, {%r23,%r24};
	// end inline asm
	add.f64 	%fd20, %fd18, %fd19;
	// begin inline asm
	mov.b64 {%r25,%r26}, %fd20;
	// end inline asm
	shfl.sync.down.b32	%r28|%p13, %r26, 1, 31, -1;
	shfl.sync.down.b32	%r27|%p14, %r25, 1, 31, -1;
	// begin inline asm
	mov.b64 %fd21, {%r27,%r28};
	// end inline asm
	add.f64 	%fd5, %fd20, %fd21;
	and.b32  	%r29, %r2, 31;
	setp.ne.s32 	%p15, %r29, 0;
	@%p15 bra 	$L__BB3_8;
	shr.u32 	%r30, %r2, 2;
	mov.u32 	%r31, _ZZ22rank_sum_masked_kernelPKdPKbPdiiE9warp_sums;
	add.s32 	%r32, %r31, %r30;
	st.shared.f64 	[%r32], %fd5;
$L__BB3_8:
	bar.sync 	0;
	setp.gt.u32 	%p16, %r2, 31;
	@%p16 bra 	$L__BB3_13;
	mov.u32 	%r33, %ntid.x;
	add.s32 	%r34, %r33, 31;
	shr.u32 	%r35, %r34, 5;
	setp.ge.u32 	%p17, %r2, %r35;
	mov.f64 	%fd36, 0d0000000000000000;
	@%p17 bra 	$L__BB3_11;
	shl.b32 	%r36, %r2, 3;
	mov.u32 	%r37, _ZZ22rank_sum_masked_kernelPKdPKbPdiiE9warp_sums;
	add.s32 	%r38, %r37, %r36;
	ld.shared.f64 	%fd36, [%r38];
$L__BB3_11:
	// begin inline asm
	mov.b64 {%r39,%r40}, %fd36;
	// end inline asm
	shfl.sync.down.b32	%r42|%p18, %r40, 16, 31, -1;
	shfl.sync.down.b32	%r41|%p19, %r39, 16, 31, -1;
	// begin inline asm
	mov.b64 %fd24, {%r41,%r42};
	// end inline asm
	add.f64 	%fd25, %fd36, %fd24;
	// begin inline asm
	mov.b64 {%r43,%r44}, %fd25;
	// end inline asm
	shfl.sync.down.b32	%r46|%p20, %r44, 8, 31, -1;
	shfl.sync.down.b32	%r45|%p21, %r43, 8, 31, -1;
	// begin inline asm
	mov.b64 %fd26, {%r45,%r46};
	// end inline asm
	add.f64 	%fd27, %fd25, %fd26;
	// begin inline asm
	mov.b64 {%r47,%r48}, %fd27;
	// end inline asm
	shfl.sync.down.b32	%r50|%p22, %r48, 4, 31, -1;
	shfl.sync.down.b32	%r49|%p23, %r47, 4, 31, -1;
	// begin inline asm
	mov.b64 %fd28, {%r49,%r50};
	// end inline asm
	add.f64 	%fd29, %fd27, %fd28;
	// begin inline asm
	mov.b64 {%r51,%r52}, %fd29;
	// end inline asm
	shfl.sync.down.b32	%r54|%p24, %r52, 2, 31, -1;
	shfl.sync.down.b32	%r53|%p25, %r51, 2, 31, -1;
	// begin inline asm
	mov.b64 %fd30, {%r53,%r54};
	// end inline asm
	add.f64 	%fd31, %fd29, %fd30;
	// begin inline asm
	mov.b64 {%r55,%r56}, %fd31;
	// end inline asm
	shfl.sync.down.b32	%r58|%p26, %r56, 1, 31, -1;
	shfl.sync.down.b32	%r57|%p27, %r55, 1, 31, -1;
	// begin inline asm
	mov.b64 %fd32, {%r57,%r58};
	// end inline asm
	add.f64 	%fd8, %fd31, %fd32;
	setp.ne.s32 	%p28, %r2, 0;
	@%p28 bra 	$L__BB3_13;
	cvta.to.global.u64 	%rd14, %rd8;
	shl.b64 	%rd15, %rd1, 3;
	add.s64 	%rd16, %rd14, %rd15;
	st.global.f64 	[%rd16], %fd8;
$L__BB3_13:
	ret;

}
	// .globl	_Z29zscore_pvalue_with_ref_kernelPKdS0_PdS1_iiiib
.visible .entry _Z29zscore_pvalue_with_ref_kernelPKdS0_PdS1_iiiib(
	.param .u64 .ptr .align 1 _Z29zscore_pvalue_with_ref_kernelPKdS0_PdS1_iiiib_param_0,
	.param .u64 .ptr .align 1 _Z29zscore_pvalue_with_ref_kernelPKdS0_PdS1_iiiib_param_1,
	.param .u64 .ptr .align 1 _Z29zscore_pvalue_with_ref_kernelPKdS0_PdS1_iiiib_param_2,
	.param .u64 .ptr .align 1 _Z29zscore_pvalue_with_ref_kernelPKdS0_PdS1_iiiib_param_3,
	.param .u32 _Z29zscore_pvalue_with_ref_kernelPKdS0_PdS1_iiiib_param_4,
	.param .u32 _Z29zscore_pvalue_with_ref_kernelPKdS0_PdS1_iiiib_param_5,
	.param .u32 _Z29zscore_pvalue_with_ref_kernelPKdS0_PdS1_iiiib_param_6,
	.param .u32 _Z29zscore_pvalue_with_ref_kernelPKdS0_PdS1_iiiib_param_7,
	.param .u8 _Z29zscore_pvalue_with_ref_kernelPKdS0_PdS1_iiiib_param_8
)
{
	.reg .pred 	%p<13>;
	.reg .b16 	%rs<2>;
	.reg .b32 	%r<24>;
	.reg .b64 	%rd<15>;
	.reg .b64 	%fd<110>;

	ld.param.u64 	%rd1, [_Z29zscore_pvalue_with_ref_kernelPKdS0_PdS1_iiiib_param_0];
	ld.param.u64 	%rd2, [_Z29zscore_pvalue_with_ref_kernelPKdS0_PdS1_iiiib_param_1];
	ld.param.u64 	%rd3, [_Z29zscore_pvalue_with_ref_kernelPKdS0_PdS1_iiiib_param_2];
	ld.param.u64 	%rd4, [_Z29zscore_pvalue_with_ref_kernelPKdS0_PdS1_iiiib_param_3];
	ld.param.u32 	%r5, [_Z29zscore_pvalue_with_ref_kernelPKdS0_PdS1_iiiib_param_4];
	ld.param.u32 	%r6, [_Z29zscore_pvalue_with_ref_kernelPKdS0_PdS1_iiiib_param_5];
	ld.param.u32 	%r7, [_Z29zscore_pvalue_with_ref_kernelPKdS0_PdS1_iiiib_param_6];
	ld.param.u32 	%r8, [_Z29zscore_pvalue_with_ref_kernelPKdS0_PdS1_iiiib_param_7];
	ld.param.s8 	%rs1, [_Z29zscore_pvalue_with_ref_kernelPKdS0_PdS1_iiiib_param_8];
	mov.u32 	%r9, %ctaid.x;
	mov.u32 	%r10, %ntid.x;
	mov.u32 	%r11, %tid.x;
	mad.lo.s32 	%r1, %r9, %r10, %r11;
	setp.ge.s32 	%p1, %r1, %r8;
	@%p1 bra 	$L__BB4_7;
	cvta.to.global.u64 	%rd5, %rd2;
	cvta.to.global.u64 	%rd6, %rd1;
	cvt.rn.f64.s32 	%fd10, %r5;
	add.f64 	%fd11, %fd10, 0d3FF0000000000000;
	cvt.rn.f64.s32 	%fd12, %r6;
	mul.f64 	%fd13, %fd11, %fd12;
	mul.wide.s32 	%rd7, %r1, 8;
	add.s64 	%rd8, %rd5, %rd7;
	ld.global.nc.f64 	%fd14, [%rd8];
	mul.f64 	%fd15, %fd14, %fd12;
	cvt.rn.f64.s32 	%fd16, %r7;
	mul.f64 	%fd17, %fd15, %fd16;
	mul.f64 	%fd1, %fd11, %fd17;
	add.s64 	%rd9, %rd6, %rd7;
	ld.global.nc.f64 	%fd18, [%rd9];
	fma.rn.f64 	%fd108, %fd13, 0dBFE0000000000000, %fd18;
	setp.eq.s16 	%p2, %rs1, 0;
	@%p2 bra 	$L__BB4_3;
	setp.gt.f64 	%p3, %fd108, 0d0000000000000000;
	setp.lt.f64 	%p4, %fd108, 0d0000000000000000;
	selp.f64 	%fd19, 0dBFF0000000000000, 0d0000000000000000, %p4;
	selp.f64 	%fd20, 0d3FF0000000000000, %fd19, %p3;
	abs.f64 	%fd21, %fd108;
	add.f64 	%fd22, %fd21, 0dBFE0000000000000;
	setp.lt.f64 	%p5, %fd22, 0d0000000000000000;
	selp.f64 	%fd23, 0d0000000000000000, %fd22, %p5;
	mul.f64 	%fd108, %fd20, %fd23;
$L__BB4_3:
	div.rn.f64 	%fd24, %fd1, 0d4028000000000000;
	setp.gt.f64 	%p6, %fd24, 0d0000000000000000;
	sqrt.rn.f64 	%fd25, %fd24;
	div.rn.f64 	%fd26, %fd108, %fd25;
	selp.f64 	%fd5, %fd26, 0d0000000000000000, %p6;
	abs.f64 	%fd27, %fd5;
	mul.f64 	%fd6, %fd27, 0d3FE6A09E667F3BCD;
	{
	.reg .b32 %temp; 
	mov.b64 	{%temp, %r2}, %fd6;
	}
	and.b32  	%r3, %r2, 2147483647;
	{
	.reg .b32 %temp; 
	mov.b64 	{%r4, %temp}, %fd6;
	}
	setp.gt.u32 	%p7, %r3, 2146435071;
	@%p7 bra 	$L__BB4_5;
	mov.b64 	%fd31, {%r4, %r3};
	add.f64 	%fd32, %fd31, 0dC010000000000000;
	add.f64 	%fd33, %fd31, 0d4010000000000000;
	rcp.approx.ftz.f64 	%fd34, %fd33;
	neg.f64 	%fd35, %fd33;
	fma.rn.f64 	%fd36, %fd35, %fd34, 0d3FF0000000000000;
	fma.rn.f64 	%fd37, %fd36, %fd36, %fd36;
	fma.rn.f64 	%fd38, %fd37, %fd34, %fd34;
	mul.f64 	%fd39, %fd32, %fd38;
	mov.f64 	%fd40, 0d3FF0000000000000;
	add.rn.f64 	%fd41, %fd39, %fd40;
	fma.rn.f64 	%fd42, %fd41, 0dC010000000000000, %fd31;
	neg.f64 	%fd43, %fd39;
	fma.rn.f64 	%fd44, %fd43, %fd31, %fd42;
	fma.rn.f64 	%fd45, %fd38, %fd44, %fd39;
	fma.rn.f64 	%fd46, %fd45, 0dBDF8774AD4E0BFD7, 0dBE44E1C6FD03D328;
	fma.rn.f64 	%fd47, %fd46, %fd45, 0dBE4330149F7A56B6;
	fma.rn.f64 	%fd48, %fd47, %fd45, 0d3E7BEDDED8376273;
	fma.rn.f64 	%fd49, %fd48, %fd45, 0d3E6F9254C3ABF22B;
	fma.rn.f64 	%fd50, %fd49, %fd45, 0dBEAB9068C2148CF0;
	fma.rn.f64 	%fd51, %fd50, %fd45, 0d3E94C6454DB34009;
	fma.rn.f64 	%fd52, %fd51, %fd45, 0d3ED7F1C378F2311D;
	fma.rn.f64 	%fd53, %fd52, %fd45, 0dBEE78E051C6D5C58;
	fma.rn.f64 	%fd54, %fd53, %fd45, 0dBEF995B4EAD14A90;
	fma.rn.f64 	%fd55, %fd54, %fd45, 0d3F23BE27CF0A29B2;
	fma.rn.f64 	%fd56, %fd55, %fd45, 0dBF2A1DEF3E81672E;
	fma.rn.f64 	%fd57, %fd56, %fd45, 0dBF48D4ABE68C1713;
	fma.rn.f64 	%fd58, %fd57, %fd45, 0d3F749C67210DD6B4;
	fma.rn.f64 	%fd59, %fd58, %fd45, 0dBF9096238568E357;
	fma.rn.f64 	%fd60, %fd59, %fd45, 0d3FA3079EDF8C2DC9;
	fma.rn.f64 	%fd61, %fd60, %fd45, 0dBFB0FB06DFF601FC;
	fma.rn.f64 	%fd62, %fd61, %fd45, 0d3FB7FEE004DFBCDC;
	fma.rn.f64 	%fd63, %fd62, %fd45, 0dBFB9DDB23C3DB8C6;
	fma.rn.f64 	%fd64, %fd63, %fd45, 0d3FB16ECEFCFA5FDA;
	fma.rn.f64 	%fd65, %fd64, %fd45, 0d3F8F7F5DF66FB6D6;
	fma.rn.f64 	%fd66, %fd65, %fd45, 0dBFC1DF1AD154A29D;
	fma.rn.f64 	%fd67, %fd66, %fd45, 0d3FF3BA5916E9FD7F;
	fma.rn.f64 	%fd68, %fd31, 0d4000000000000000, 0d3FF0000000000000;
	rcp.approx.ftz.f64 	%fd69, %fd68;
	neg.f64 	%fd70, %fd68;
	fma.rn.f64 	%fd71, %fd70, %fd69, 0d3FF0000000000000;
	fma.rn.f64 	%fd72, %fd71, %fd71, %fd71;
	fma.rn.f64 	%fd73, %fd72, %fd69, %fd69;
	mul.f64 	%fd74, %fd73, %fd67;
	mul.f64 	%fd75, %fd74, 0dC000000000000000;
	fma.rn.f64 	%fd76, %fd31, %fd75, %fd67;
	neg.f64 	%fd77, %fd74;
	add.rn.f64 	%fd78, %fd76, %fd77;
	fma.rn.f64 	%fd79, %fd78, %fd73, %fd74;
	neg.f64 	%fd80, %fd31;
	mul.f64 	%fd81, %fd31, %fd80;
	fma.rn.f64 	%fd82, %fd81, 0d3FF71547652B82FE, 0d4338000000000000;
	{
	.reg .b32 %temp; 
	mov.b64 	{%r12, %temp}, %fd82;
	}
	mov.f64 	%fd83, 0dC338000000000000;
	add.rn.f64 	%fd84, %fd82, %fd83;
	fma.rn.f64 	%fd85, %fd84, 0dBFE62E42FEFA39EF, %fd81;
	fma.rn.f64 	%fd86, %fd84, 0dBC7ABC9E3B39803F, %fd85;
	fma.rn.f64 	%fd87, %fd86, 0d3E5ADE1569CE2BDF, 0d3E928AF3FCA213EA;
	fma.rn.f64 	%fd88, %fd87, %fd86, 0d3EC71DEE62401315;
	fma.rn.f64 	%fd89, %fd88, %fd86, 0d3EFA01997C89EB71;
	fma.rn.f64 	%fd90, %fd89, %fd86, 0d3F2A01A014761F65;
	fma.rn.f64 	%fd91, %fd90, %fd86, 0d3F56C16C1852B7AF;
	fma.rn.f64 	%fd92, %fd91, %fd86, 0d3F81111111122322;
	fma.rn.f64 	%fd93, %fd92, %fd86, 0d3FA55555555502A1;
	fma.rn.f64 	%fd94, %fd93, %fd86, 0d3FC5555555555511;
	fma.rn.f64 	%fd95, %fd94, %fd86, 0d3FE000000000000B;
	fma.rn.f64 	%fd96, %fd95, %fd86, 0d3FF0000000000000;
	fma.rn.f64 	%fd97, %fd96, %fd86, 0d3FF0000000000000;
	shr.u32 	%r13, %r12, 31;
	add.s32 	%r14, %r12, %r13;
	shr.s32 	%r15, %r14, 1;
	{
	.reg .b32 %temp; 
	mov.b64 	{%r16, %temp}, %fd97;
	}
	{
	.reg .b32 %temp; 
	mov.b64 	{%temp, %r17}, %fd97;
	}
	shl.b32 	%r18, %r15, 20;
	add.s32 	%r19, %r17, %r18;
	mov.b64 	%fd98, {%r16, %r19};
	sub.s32 	%r20, %r12, %r15;
	shl.b32 	%r21, %r20, 20;
	add.s32 	%r22, %r21, 1072693248;
	mov.b32 	%r23, 0;
	mov.b64 	%fd99, {%r23, %r22};
	mul.f64 	%fd100, %fd99, %fd98;
	neg.f64 	%fd101, %fd81;
	fma.rn.f64 	%fd102, %fd80, %fd31, %fd101;
	fma.rn.f64 	%fd103, %fd100, %fd102, %fd100;
	mul.f64 	%fd104, %fd103, %fd79;
	setp.gt.u32 	%p11, %r3, 1077624832;
	selp.f64 	%fd105, 0d0000000000000000, %fd104, %p11;
	setp.lt.s32 	%p12, %r2, 0;
	mov.f64 	%fd106, 0d4000000000000000;
	sub.f64 	%fd107, %fd106, %fd105;
	selp.f64 	%fd109, %fd107, %fd105, %p12;
	bra.uni 	$L__BB4_6;
$L__BB4_5:
	setp.eq.s32 	%p8, %r3, 2146435072;
	setp.eq.s32 	%p9, %r4, 0;
	setp.lt.s32 	%p10, %r2, 0;
	selp.f64 	%fd28, 0d4000000000000000, 0d0000000000000000, %p10;
	add.f64 	%fd29, %fd6, %fd6;
	selp.f64 	%fd30, %fd28, %fd29, %p9;
	selp.f64 	%fd109, %fd30, %fd29, %p8;
$L__BB4_6:
	cvta.to.global.u64 	%rd10, %rd3;
	add.s64 	%rd12, %rd10, %rd7;
	st.global.f64 	[%rd12], %fd5;
	cvta.to.global.u64 	%rd13, %rd4;
	add.s64 	%rd14, %rd13, %rd7;
	st.global.f64 	[%rd14], %fd109;
$L__BB4_7:
	ret;

}


// ===== COMPILED SASS (sm_100) =====

	.target	sm_100

	.elftype	@"ET_EXEC"


//--------------------- .note.nv.tkinfo           --------------------------
	.section	.note.nv.tkinfo,"",@"SHT_NOTE"
	.sectionflags	@"SHF_NOTE_NV_TKINFO"
	.tkinfo
        /*0018*/ 	.word	0x00000002
        /*0030*/ 	.string	""
        /*0030*/ 	.string	"ptxas"
        /*0030*/ 	.string	"Cuda compilation tools, release 13.0, V13.0.88"
        /*0030*/ 	.string	"Build cuda_13.0.r13.0/compiler.36424714_0"
        /*0030*/ 	.string	"-arch sm_100 -m 64 "



//--------------------- .note.nv.cuinfo           --------------------------
	.section	.note.nv.cuinfo,"",@"SHT_NOTE"
	.sectionflags	@"SHF_NOTE_NV_CUINFO"
        /*0018*/ 	.short	0x0002
        /*001a*/ 	.short	0x0064
        /*001c*/ 	.short	0x0082
	.zero		2


//--------------------- .nv.info                  --------------------------
	.section	.nv.info,"",@"SHT_CUDA_INFO"
	.align	4


	//----- nvinfo : EIATTR_REGCOUNT
	.align		4
        /*0000*/ 	.byte	0x04, 0x2f
        /*0002*/ 	.short	(.L_1 - .L_0)
	.align		4
.L_0:
        /*0004*/ 	.word	index@(_Z23rank_sum_grouped_kernelPKdPKiS2_Pdiii)
        /*0008*/ 	.word	0x00000017


	//----- nvinfo : EIATTR_FRAME_SIZE
	.align		4
.L_1:
        /*000c*/ 	.byte	0x04, 0x11
        /*000e*/ 	.short	(.L_3 - .L_2)
	.align		4
.L_2:
        /*0010*/ 	.word	index@(_Z23rank_sum_grouped_kernelPKdPKiS2_Pdiii)
        /*0014*/ 	.word	0x00000000


	//----- nvinfo : EIATTR_REGCOUNT
	.align		4
.L_3:
        /*0018*/ 	.byte	0x04, 0x2f
        /*001a*/ 	.short	(.L_5 - .L_4)
	.align		4
.L_4:
        /*001c*/ 	.word	index@(_Z28zscore_pvalue_vs_rest_kernelPKdS0_S0_PdS1_iiib)
        /*0020*/ 	.word	0x0000001c


	//----- nvinfo : EIATTR_FRAME_SIZE
	.align		4
.L_5:
        /*0024*/ 	.byte	0x04, 0x11
        /*0026*/ 	.short	(.L_7 - .L_6)
	.align		4
.L_6:
        /*0028*/ 	.word	index@($__internal_3_$__cuda_sm20_dsqrt_rn_f64_mediumpath_v1)
        /*002c*/ 	.word	0x00000000


	//----- nvinfo : EIATTR_FRAME_SIZE
	.align		4
.L_7:
        /*0030*/ 	.byte	0x04, 0x11
        /*0032*/ 	.short	(.L_9 - .L_8)
	.align		4
.L_8:
        /*0034*/ 	.word	index@($__internal_2_$__cuda_sm20_div_rn_f64_full)
        /*0038*/ 	.word	0x00000000


	//----- nvinfo : EIATTR_FRAME_SIZE
	.align		4
.L_9:
        /*003c*/ 	.byte	0x04, 0x11
        /*003e*/ 	.short	(.L_11 - .L_10)
	.align		4
.L_10:
        /*0040*/ 	.word	index@(_Z28zscore_pvalue_vs_rest_kernelPKdS0_S0_PdS1_iiib)
        /*0044*/ 	.word	0x00000000


	//----- nvinfo : EIATTR_REGCOUNT
	.align		4
.L_11:
        /*0048*/ 	.byte	0x04, 0x2f
        /*004a*/ 	.short	(.L_13 - .L_12)
	.align		4
.L_12:
        /*004c*/ 	.word	index@(_Z20stats_grouped_kernelPKdPKiS2_PdS3_S3_iiiii)
        /*0050*/ 	.word	0x00000019


	//----- nvinfo : EIATTR_FRAME_SIZE
	.align		4
.L_13:
        /*0054*/ 	.byte	0x04, 0x11
        /*0056*/ 	.short	(.L_15 - .L_14)
	.align		4
.L_14:
        /*0058*/ 	.word	index@(_Z20stats_grouped_kernelPKdPKiS2_PdS3_S3_iiiii)
        /*005c*/ 	.word	0x00000000


	//----- nvinfo : EIATTR_REGCOUNT
	.align		4
.L_15:
        /*0060*/ 	.byte	0x04, 0x2f
        /*0062*/ 	.short	(.L_17 - .L_16)
	.align		4
.L_16:
        /*0064*/ 	.word	index@(_Z22rank_sum_masked_kernelPKdPKbPdii)
        /*0068*/ 	.word	0x00000010


	//----- nvinfo : EIATTR_FRAME_SIZE
	.align		4
.L_17:
        /*006c*/ 	.byte	0x04, 0x11
        /*006e*/ 	.short	(.L_19 - .L_18)
	.align		4
.L_18:
        /*0070*/ 	.word	index@(_Z22rank_sum_masked_kernelPKdPKbPdii)
        /*0074*/ 	.word	0x00000000


	//----- nvinfo : EIATTR_REGCOUNT
	.align		4
.L_19:
        /*0078*/ 	.byte	0x04, 0x2f
        /*007a*/ 	.short	(.L_21 - .L_20)
	.align		4
.L_20:
        /*007c*/ 	.word	index@(_Z29zscore_pvalue_with_ref_kernelPKdS0_PdS1_iiiib)
        /*0080*/ 	.word	0x0000001c


	//----- nvinfo : EIATTR_FRAME_SIZE
	.align		4
.L_21:
        /*0084*/ 	.byte	0x04, 0x11
        /*0086*/ 	.short	(.L_23 - .L_22)
	.align		4
.L_22:
        /*0088*/ 	.word	index@($__internal_1_$__cuda_sm20_dsqrt_rn_f64_mediumpath_v1)
        /*008c*/ 	.word	0x00000000


	//----- nvinfo : EIATTR_FRAME_SIZE
	.align		4
.L_23:
        /*0090*/ 	.byte	0x04, 0x11
        /*0092*/ 	.short	(.L_25 - .L_24)
	.align		4
.L_24:
        /*0094*/ 	.word	index@($__internal_0_$__cuda_sm20_div_rn_f64_full)
        /*0098*/ 	.word	0x00000000


	//----- nvinfo : EIATTR_FRAME_SIZE
	.align		4
.L_25:
        /*009c*/ 	.byte	0x04, 0x11
        /*009e*/ 	.short	(.L_27 - .L_26)
	.align		4
.L_26:
        /*00a0*/ 	.word	index@(_Z29zscore_pvalue_with_ref_kernelPKdS0_PdS1_iiiib)
        /*00a4*/ 	.word	0x00000000


	//----- nvinfo : EIATTR_MIN_STACK_SIZE
	.align		4
.L_27:
        /*00a8*/ 	.byte	0x04, 0x12
        /*00aa*/ 	.short	(.L_29 - .L_28)
	.align		4
.L_28:
        /*00ac*/ 	.word	index@(_Z29zscore_pvalue_with_ref_kernelPKdS0_PdS1_iiiib)
        /*00b0*/ 	.word	0x00000000


	//----- nvinfo : EIATTR_MIN_STACK_SIZE
	.align		4
.L_29:
        /*00b4*/ 	.byte	0x04, 0x12
        /*00b6*/ 	.short	(.L_31 - .L_30)
	.align		4
.L_30:
        /*00b8*/ 	.word	index@(_Z22rank_sum_masked_kernelPKdPKbPdii)
        /*00bc*/ 	.word	0x00000000


	//----- nvinfo : EIATTR_MIN_STACK_SIZE
	.align		4
.L_31:
        /*00c0*/ 	.byte	0x04, 0x12
        /*00c2*/ 	.short	(.L_33 - .L_32)
	.align		4
.L_32:
        /*00c4*/ 	.word	index@(_Z20stats_grouped_kernelPKdPKiS2_PdS3_S3_iiiii)
        /*00c8*/ 	.word	0x00000000


	//----- nvinfo : EIATTR_MIN_STACK_SIZE
	.align		4
.L_33:
        /*00cc*/ 	.byte	0x04, 0x12
        /*00ce*/ 	.short	(.L_35 - .L_34)
	.align		4
.L_34:
        /*00d0*/ 	.word	index@(_Z28zscore_pvalue_vs_rest_kernelPKdS0_S0_PdS1_iiib)
        /*00d4*/ 	.word	0x00000000


	//----- nvinfo : EIATTR_MIN_STACK_SIZE
	.align		4
.L_35:
        /*00d8*/ 	.byte	0x04, 0x12
        /*00da*/ 	.short	(.L_37 - .L_36)
	.align		4
.L_36:
        /*00dc*/ 	.word	index@(_Z23rank_sum_grouped_kernelPKdPKiS2_Pdiii)
        /*00e0*/ 	.word	0x00000000
.L_37:


//--------------------- .nv.compat                --------------------------
	.section	.nv.compat,"",@"SHT_CUDA_COMPAT_INFO"
	.align	4
        /*0000*/ 	.byte	0x02, 0x09, 0x00, 0x00, 0x02, 0x02, 0x01, 0x00, 0x02, 0x05, 0x05, 0x00, 0x03, 0x07, 0x01, 0x01
        /*0010*/ 	.byte	0x02, 0x03, 0x00, 0x00, 0x02, 0x06, 0x01, 0x00, 0x04, 0x0b, 0x08, 0x00, 0x01, 0x00, 0x00, 0x00
        /*0020*/ 	.byte	0x00, 0x00, 0x00, 0x00


//--------------------- .nv.info._Z29zscore_pvalue_with_ref_kernelPKdS0_PdS1_iiiib --------------------------
	.section	.nv.info._Z29zscore_pvalue_with_ref_kernelPKdS0_PdS1_iiiib,"",@"SHT_CUDA_INFO"
	.sectionflags	@""
	.align	4


	//----- nvinfo : EIATTR_CUDA_API_VERSION
	.align		4
        /*0000*/ 	.byte	0x04, 0x37
        /*0002*/ 	.short	(.L_39 - .L_38)
.L_38:
        /*0004*/ 	.word	0x00000082


	//----- nvinfo : EIATTR_KPARAM_INFO
	.align		4
.L_39:
        /*0008*/ 	.byte	0x04, 0x17
        /*000a*/ 	.short	(.L_41 - .L_40)
.L_40:
        /*000c*/ 	.word	0x00000000
        /*0010*/ 	.short	0x0008
        /*0012*/ 	.short	0x0030
        /*0014*/ 	.byte	0x00, 0xf0, 0x05, 0x00


	//----- nvinfo : EIATTR_KPARAM_INFO
	.align		4
.L_41:
        /*0018*/ 	.byte	0x04, 0x17
        /*001a*/ 	.short	(.L_43 - .L_42)
.L_42:
        /*001c*/ 	.word	0x00000000
        /*0020*/ 	.short	0x0007
        /*0022*/ 	.short	0x002c
        /*0024*/ 	.byte	0x00, 0xf0, 0x11, 0x00


	//----- nvinfo : EIATTR_KPARAM_INFO
	.align		4
.L_43:
        /*0028*/ 	.byte	0x04, 0x17
        /*002a*/ 	.short	(.L_45 - .L_44)
.L_44:
        /*002c*/ 	.word	0x00000000
        /*0030*/ 	.short	0x0006
        /*0032*/ 	.short	0x0028
        /*0034*/ 	.byte	0x00, 0xf0, 0x11, 0x00


	//----- nvinfo : EIATTR_KPARAM_INFO
	.align		4
.L_45:
        /*0038*/ 	.byte	0x04, 0x17
        /*003a*/ 	.short	(.L_47 - .L_46)
.L_46:
        /*003c*/ 	.word	0x00000000
        /*0040*/ 	.short	0x0005
        /*0042*/ 	.short	0x0024
        /*0044*/ 	.byte	0x00, 0xf0, 0x11, 0x00


	//----- nvinfo : EIATTR_KPARAM_INFO
	.align		4
.L_47:
        /*0048*/ 	.byte	0x04, 0x17
        /*004a*/ 	.short	(.L_49 - .L_48)
.L_48:
        /*004c*/ 	.word	0x00000000
        /*0050*/ 	.short	0x0004
        /*0052*/ 	.short	0x0020
        /*0054*/ 	.byte	0x00, 0xf0, 0x11, 0x00


	//----- nvinfo : EIATTR_KPARAM_INFO
	.align		4
.L_49:
        /*0058*/ 	.byte	0x04, 0x17
        /*005a*/ 	.short	(.L_51 - .L_50)
.L_50:
        /*005c*/ 	.word	0x00000000
        /*0060*/ 	.short	0x0003
        /*0062*/ 	.short	0x0018
        /*0064*/ 	.byte	0x00, 0xf5, 0x21, 0x00


	//----- nvinfo : EIATTR_KPARAM_INFO
	.align		4
.L_51:
        /*0068*/ 	.byte	0x04, 0x17
        /*006a*/ 	.short	(.L_53 - .L_52)
.L_52:
        /*006c*/ 	.word	0x00000000
        /*0070*/ 	.short	0x0002
        /*0072*/ 	.short	0x0010
        /*0074*/ 	.byte	0x00, 0xf5, 0x21, 0x00


	//----- nvinfo : EIATTR_KPARAM_INFO
	.align		4
.L_53:
        /*0078*/ 	.byte	0x04, 0x17
        /*007a*/ 	.short	(.L_55 - .L_54)
.L_54:
        /*007c*/ 	.word	0x00000000
        /*0080*/ 	.short	0x0001
        /*0082*/ 	.short	0x0008
        /*0084*/ 	.byte	0x00, 0xf5, 0x21, 0x00


	//----- nvinfo : EIATTR_KPARAM_INFO
	.align		4
.L_55:
        /*0088*/ 	.byte	0x04, 0x17
        /*008a*/ 	.short	(.L_57 - .L_56)
.L_56:
        /*008c*/ 	.word	0x00000000
        /*0090*/ 	.short	0x0000
        /*0092*/ 	.short	0x0000
        /*0094*/ 	.byte	0x00, 0xf5, 0x21, 0x00


	//----- nvinfo : EIATTR_SPARSE_MMA_MASK
	.align		4
.L_57:
        /*0098*/ 	.byte	0x03, 0x50
        /*009a*/ 	.short	0x0000


	//----- nvinfo : EIATTR_MAXREG_COUNT
	.align		4
        /*009c*/ 	.byte	0x03, 0x1b
        /*009e*/ 	.short	0x00ff


	//----- nvinfo : EIATTR_MERCURY_ISA_VERSION
	.align		4
        /*00a0*/ 	.byte	0x03, 0x5f
        /*00a2*/ 	.short	0x0101


	//----- nvinfo : EIATTR_VRC_CTA_INIT_COUNT
	.align		4
        /*00a4*/ 	.byte	0x02, 0x4a
	.zero		1
	.zero		1


	//----- nvinfo : EIATTR_EXIT_INSTR_OFFSETS
	.align		4
        /*00a8*/ 	.byte	0x04, 0x1c
        /*00aa*/ 	.short	(.L_59 - .L_58)


	//   ....[0]....
.L_58:
        /*00ac*/ 	.word	0x00000070


	//   ....[1]....
        /*00b0*/ 	.word	0x000011e0


	//----- nvinfo : EIATTR_CRS_STACK_SIZE
	.align		4
.L_59:
        /*00b4*/ 	.byte	0x04, 0x1e
        /*00b6*/ 	.short	(.L_61 - .L_60)
.L_60:
        /*00b8*/ 	.word	0x00000000


	//----- nvinfo : EIATTR_CBANK_PARAM_SIZE
	.align		4
.L_61:
        /*00bc*/ 	.byte	0x03, 0x19
        /*00be*/ 	.short	0x0031


	//----- nvinfo : EIATTR_PARAM_CBANK
	.align		4
        /*00c0*/ 	.byte	0x04, 0x0a
        /*00c2*/ 	.short	(.L_63 - .L_62)
	.align		4
.L_62:
        /*00c4*/ 	.word	index@(.nv.constant0._Z29zscore_pvalue_with_ref_kernelPKdS0_PdS1_iiiib)
        /*00c8*/ 	.short	0x0380
        /*00ca*/ 	.short	0x0031


	//----- nvinfo : EIATTR_SW_WAR
	.align		4
.L_63:
        /*00cc*/ 	.byte	0x04, 0x36
        /*00ce*/ 	.short	(.L_65 - .L_64)
.L_64:
        /*00d0*/ 	.word	0x00000008
.L_65:


//--------------------- .nv.info._Z22rank_sum_masked_kernelPKdPKbPdii --------------------------
	.section	.nv.info._Z22rank_sum_masked_kernelPKdPKbPdii,"",@"SHT_CUDA_INFO"
	.sectionflags	@""
	.align	4


	//----- nvinfo : EIATTR_CUDA_API_VERSION
	.align		4
        /*0000*/ 	.byte	0x04, 0x37
        /*0002*/ 	.short	(.L_67 - .L_66)
.L_66:
        /*0004*/ 	.word	0x00000082


	//----- nvinfo : EIATTR_KPARAM_INFO
	.align		4
.L_67:
        /*0008*/ 	.byte	0x04, 0x17
        /*000a*/ 	.short	(.L_69 - .L_68)
.L_68:
        /*000c*/ 	.word	0x00000000
        /*0010*/ 	.short	0x0004
        /*0012*/ 	.short	0x001c
        /*0014*/ 	.byte	0x00, 0xf0, 0x11, 0x00


	//----- nvinfo : EIATTR_KPARAM_INFO
	.align		4
.L_69:
        /*0018*/ 	.byte	0x04, 0x17
        /*001a*/ 	.short	(.L_71 - .L_70)
.L_70:
        /*001c*/ 	.word	0x00000000
        /*0020*/ 	.short	0x0003
        /*0022*/ 	.short	0x0018
        /*0024*/ 	.byte	0x00, 0xf0, 0x11, 0x00


	//----- nvinfo : EIATTR_KPARAM_INFO
	.align		4
.L_71:
        /*0028*/ 	.byte	0x04, 0x17
        /*002a*/ 	.short	(.L_73 - .L_72)
.L_72:
        /*002c*/ 	.word	0x00000000
        /*0030*/ 	.short	0x0002
        /*0032*/ 	.short	0x0010
        /*0034*/ 	.byte	0x00, 0xf5, 0x21, 0x00


	//----- nvinfo : EIATTR_KPARAM_INFO
	.align		4
.L_73:
        /*0038*/ 	.byte	0x04, 0x17
        /*003a*/ 	.short	(.L_75 - .L_74)
.L_74:
        /*003c*/ 	.word	0x00000000
        /*0040*/ 	.short	0x0001
        /*0042*/ 	.short	0x0008
        /*0044*/ 	.byte	0x00, 0xf5, 0x21, 0x00


	//----- nvinfo : EIATTR_KPARAM_INFO
	.align		4
.L_75:
        /*0048*/ 	.byte	0x04, 0x17
        /*004a*/ 	.short	(.L_77 - .L_76)
.L_76:
        /*004c*/ 	.word	0x00000000
        /*0050*/ 	.short	0x0000
        /*0052*/ 	.short	0x0000
        /*0054*/ 	.byte	0x00, 0xf5, 0x21, 0x00


	//----- nvinfo : EIATTR_SPARSE_MMA_MASK
	.align		4
.L_77:
        /*0058*/ 	.byte	0x03, 0x50
        /*005a*/ 	.short	0x0000


	//----- nvinfo : EIATTR_MAXREG_COUNT
	.align		4
        /*005c*/ 	.byte	0x03, 0x1b
        /*005e*/ 	.short	0x00ff


	//----- nvinfo : EIATTR_NUM_BARRIERS
	.align		4
        /*0060*/ 	.byte	0x02, 0x4c
        /*0062*/ 	.byte	0x01
	.zero		1


	//----- nvinfo : EIATTR_MERCURY_ISA_VERSION
	.align		4
        /*0064*/ 	.byte	0x03, 0x5f
        /*0066*/ 	.short	0x0101


	//----- nvinfo : EIATTR_COOP_GROUP_MASK_REGIDS
	.align		4
        /*0068*/ 	.byte	0x04, 0x29
        /*006a*/ 	.short	(.L_79 - .L_78)


	//   ....[0]....
.L_78:
        /*006c*/ 	.word	0xffffffff


	//   ....[1]....
        /*0070*/ 	.word	0xffffffff


	//   ....[2]....
        /*0074*/ 	.word	0xffffffff


	//   ....[3]....
        /*0078*/ 	.word	0xffffffff


	//   ....[4]....
        /*007c*/ 	.word	0xffffffff


	//   ....[5]....
        /*0080*/ 	.word	0xffffffff


	//   ....[6]....
        /*0084*/ 	.word	0xffffffff


	//   ....[7]....
        /*0088*/ 	.word	0xffffffff


	//   ....[8]....
        /*008c*/ 	.word	0xffffffff


	//   ....[9]....
        /*0090*/ 	.word	0xffffffff


	//   ....[10]....
        /*0094*/ 	.word	0xffffffff


	//   ....[11]....
        /*0098*/ 	.word	0xffffffff


	//   ....[12]....
        /*009c*/ 	.word	0xffffffff


	//   ....[13]....
        /*00a0*/ 	.word	0xffffffff


	//   ....[14]....
        /*00a4*/ 	.word	0xffffffff


	//   ....[15]....
        /*00a8*/ 	.word	0xffffffff


	//   ....[16]....
        /*00ac*/ 	.word	0xffffffff


	//   ....[17]....
        /*00b0*/ 	.word	0xffffffff


	//   ....[18]....
        /*00b4*/ 	.word	0xffffffff


	//   ....[19]....
        /*00b8*/ 	.word	0xffffffff


	//----- nvinfo : EIATTR_COOP_GROUP_INSTR_OFFSETS
	.align		4
.L_79:
        /*00bc*/ 	.byte	0x04, 0x28
        /*00be*/ 	.short	(.L_81 - .L_80)


	//   ....[0]....
.L_80:
        /*00c0*/ 	.word	0x00000280


	//   ....[1]....
        /*00c4*/ 	.word	0x000002b0


	//   ....[2]....
        /*00c8*/ 	.word	0x000002e0


	//   ....[3]....
        /*00cc*/ 	.word	0x000002f0


	//   ....[4]....
        /*00d0*/ 	.word	0x00000330


	//   ....[5]....
        /*00d4*/ 	.word	0x00000350


	//   ....[6]....
        /*00d8*/ 	.word	0x00000370


	//   ....[7]....
        /*00dc*/ 	.word	0x00000380


	//   ....[8]....
        /*00e0*/ 	.word	0x000003a0


	//   ....[9]....
        /*00e4*/ 	.word	0x000003b0


	//   ....[10]....
        /*00e8*/ 	.word	0x000004b0


	//   ....[11]....
        /*00ec*/ 	.word	0x000004c0


	//   ....[12]....
        /*00f0*/ 	.word	0x000004e0


	//   ....[13]....
        /*00f4*/ 	.word	0x000004f0


	//   ....[14]....
        /*00f8*/ 	.word	0x00000510


	//   ....[15]....
        /*00fc*/ 	.word	0x00000520


	//   ....[16]....
        /*0100*/ 	.word	0x00000540


	//   ....[17]....
        /*0104*/ 	.word	0x00000550


	//   ....[18]....
        /*0108*/ 	.word	0x00000570


	//   ....[19]....
        /*010c*/ 	.word	0x00000580


	//----- nvinfo : EIATTR_VRC_CTA_INIT_COUNT
	.align		4
.L_81:
        /*0110*/ 	.byte	0x02, 0x4a
	.zero		1
	.zero		1


	//----- nvinfo : EIATTR_EXIT_INSTR_OFFSETS
	.align		4
        /*0114*/ 	.byte	0x04, 0x1c
        /*0116*/ 	.short	(.L_83 - .L_82)


	//   ....[0]....
.L_82:
        /*0118*/ 	.word	0x00000040


	//   ....[1]....
        /*011c*/ 	.word	0x000003f0


	//   ....[2]....
        /*0120*/ 	.word	0x00000590


	//   ....[3]....
        /*0124*/ 	.word	0x00000610


	//----- nvinfo : EIATTR_CRS_STACK_SIZE
	.align		4
.L_83:
        /*0128*/ 	.byte	0x04, 0x1e
        /*012a*/ 	.short	(.L_85 - .L_84)
.L_84:
        /*012c*/ 	.word	0x00000000


	//----- nvinfo : EIATTR_CBANK_PARAM_SIZE
	.align		4
.L_85:
        /*0130*/ 	.byte	0x03, 0x19
        /*0132*/ 	.short	0x0020


	//----- nvinfo : EIATTR_PARAM_CBANK
	.align		4
        /*0134*/ 	.byte	0x04, 0x0a
        /*0136*/ 	.short	(.L_87 - .L_86)
	.align		4
.L_86:
        /*0138*/ 	.word	index@(.nv.constant0._Z22rank_sum_masked_kernelPKdPKbPdii)
        /*013c*/ 	.short	0x0380
        /*013e*/ 	.short	0x0020


	//----- nvinfo : EIATTR_SW_WAR
	.align		4
.L_87:
        /*0140*/ 	.byte	0x04, 0x36
        /*0142*/ 	.short	(.L_89 - .L_88)
.L_88:
        /*0144*/ 	.word	0x00000008
.L_89:


//--------------------- .nv.info._Z20stats_grouped_kernelPKdPKiS2_PdS3_S3_iiiii --------------------------
	.section	.nv.info._Z20stats_grouped_kernelPKdPKiS2_PdS3_S3_iiiii,"",@"SHT_CUDA_INFO"
	.sectionflags	@""
	.align	4


	//----- nvinfo : EIATTR_CUDA_API_VERSION
	.align		4
        /*0000*/ 	.byte	0x04, 0x37
        /*0002*/ 	.short	(.L_91 - .L_90)
.L_90:
        /*0004*/ 	.word	0x00000082


	//----- nvinfo : EIATTR_KPARAM_INFO
	.align		4
.L_91:
        /*0008*/ 	.byte	0x04, 0x17
        /*000a*/ 	.short	(.L_93 - .L_92)
.L_92:
        /*000c*/ 	.word	0x00000000
        /*0010*/ 	.short	0x000a
        /*0012*/ 	.short	0x0040
        /*0014*/ 	.byte	0x00, 0xf0, 0x11, 0x00


	//----- nvinfo : EIATTR_KPARAM_INFO
	.align		4
.L_93:
        /*0018*/ 	.byte	0x04, 0x17
        /*001a*/ 	.short	(.L_95 - .L_94)
.L_94:
        /*001c*/ 	.word	0x00000000
        /*0020*/ 	.short	0x0009
        /*0022*/ 	.short	0x003c
        /*0024*/ 	.byte	0x00, 0xf0, 0x11, 0x00


	//----- nvinfo : EIATTR_KPARAM_INFO
	.align		4
.L_95:
        /*0028*/ 	.byte	0x04, 0x17
        /*002a*/ 	.short	(.L_97 - .L_96)
.L_96:
        /*002c*/ 	.word	0x00000000
        /*0030*/ 	.short	0x0008
        /*0032*/ 	.short	0x0038
        /*0034*/ 	.byte	0x00, 0xf0, 0x11, 0x00


	//----- nvinfo : EIATTR_KPARAM_INFO
	.align		4
.L_97:
        /*0038*/ 	.byte	0x04, 0x17
        /*003a*/ 	.short	(.L_99 - .L_98)
.L_98:
        /*003c*/ 	.word	0x00000000
        /*0040*/ 	.short	0x0007
        /*0042*/ 	.short	0x0034
        /*0044*/ 	.byte	0x00, 0xf0, 0x11, 0x00


	//----- nvinfo : EIATTR_KPARAM_INFO
	.align		4
.L_99:
        /*0048*/ 	.byte	0x04, 0x17
        /*004a*/ 	.short	(.L_101 - .L_100)
.L_100:
        /*004c*/ 	.word	0x00000000
        /*0050*/ 	.short	0x0006
        /*0052*/ 	.short	0x0030
        /*0054*/ 	.byte	0x00, 0xf0, 0x11, 0x00


	//----- nvinfo : EIATTR_KPARAM_INFO
	.align		4
.L_101:
        /*0058*/ 	.byte	0x04, 0x17
        /*005a*/ 	.short	(.L_103 - .L_102)
.L_102:
        /*005c*/ 	.word	0x00000000
        /*0060*/ 	.short	0x0005
        /*0062*/ 	.short	0x0028
        /*0064*/ 	.byte	0x00, 0xf5, 0x21, 0x00


	//----- nvinfo : EIATTR_KPARAM_INFO
	.align		4
.L_103:
        /*0068*/ 	.byte	0x04, 0x17
        /*006a*/ 	.short	(.L_105 - .L_104)
.L_104:
        /*006c*/ 	.word	0x00000000
        /*0070*/ 	.short	0x0004
        /*0072*/ 	.short	0x0020
        /*0074*/ 	.byte	0x00, 0xf5, 0x21, 0x00


	//----- nvinfo : EIATTR_KPARAM_INFO
	.align		4
.L_105:
        /*0078*/ 	.byte	0x04, 0x17
        /*007a*/ 	.short	(.L_107 - .L_106)
.L_106:
        /*007c*/ 	.word	0x00000000
        /*0080*/ 	.short	0x0003
        /*0082*/ 	.short	0x0018
        /*0084*/ 	.byte	0x00, 0xf5, 0x21, 0x00


	//----- nvinfo : EIATTR_KPARAM_INFO
	.align		4
.L_107:
        /*0088*/ 	.byte	0x04, 0x17
        /*008a*/ 	.short	(.L_109 - .L_108)
.L_108:
        /*008c*/ 	.word	0x00000000
        /*0090*/ 	.short	0x0002
        /*0092*/ 	.short	0x0010
        /*0094*/ 	.byte	0x00, 0xf5, 0x21, 0x00


	//----- nvinfo : EIATTR_KPARAM_INFO
	.align		4
.L_109:
        /*0098*/ 	.byte	0x04, 0x17
        /*009a*/ 	.short	(.L_111 - .L_110)
.L_110:
        /*009c*/ 	.word	0x00000000
        /*00a0*/ 	.short	0x0001
        /*00a2*/ 	.short	0x0008
        /*00a4*/ 	.byte	0x00, 0xf5, 0x21, 0x00


	//----- nvinfo : EIATTR_KPARAM_INFO
	.align		4
.L_111:
        /*00a8*/ 	.byte	0x04, 0x17
        /*00aa*/ 	.short	(.L_113 - .L_112)
.L_112:
        /*00ac*/ 	.word	0x00000000
        /*00b0*/ 	.short	0x0000
        /*00b2*/ 	.short	0x0000
        /*00b4*/ 	.byte	0x00, 0xf5, 0x21, 0x00


	//----- nvinfo : EIATTR_SPARSE_MMA_MASK
	.align		4
.L_113:
        /*00b8*/ 	.byte	0x03, 0x50
        /*00ba*/ 	.short	0x0000


	//----- nvinfo : EIATTR_MAXREG_COUNT
	.align		4
        /*00bc*/ 	.byte	0x03, 0x1b
        /*00be*/ 	.short	0x00ff


	//----- nvinfo : EIATTR_NUM_BARRIERS
	.align		4
        /*00c0*/ 	.byte	0x02, 0x4c
        /*00c2*/ 	.byte	0x01
	.zero		1


	//----- nvinfo : EIATTR_MERCURY_ISA_VERSION
	.align		4
        /*00c4*/ 	.byte	0x03, 0x5f
        /*00c6*/ 	.short	0x0101


	//----- nvinfo : EIATTR_COOP_GROUP_MASK_REGIDS
	.align		4
        /*00c8*/ 	.byte	0x04, 0x29
        /*00ca*/ 	.short	(.L_115 - .L_114)


	//   ....[0]....
.L_114:
        /*00cc*/ 	.word	0xffffffff


	//   ....[1]....
        /*00d0*/ 	.word	0xffffffff


	//   ....[2]....
        /*00d4*/ 	.word	0xffffffff


	//   ....[3]....
        /*00d8*/ 	.word	0xffffffff


	//   ....[4]....
        /*00dc*/ 	.word	0xffffffff


	//   ....[5]....
        /*00e0*/ 	.word	0xffffffff


	//   ....[6]....
        /*00e4*/ 	.word	0xffffffff


	//   ....[7]....
        /*00e8*/ 	.word	0xffffffff


	//   ....[8]....
        /*00ec*/ 	.word	0xffffffff


	//   ....[9]....
        /*00f0*/ 	.word	0xffffffff


	//   ....[10]....
        /*00f4*/ 	.word	0xffffffff


	//   ....[11]....
        /*00f8*/ 	.word	0xffffffff


	//   ....[12]....
        /*00fc*/ 	.word	0xffffffff


	//   ....[13]....
        /*0100*/ 	.word	0xffffffff


	//   ....[14]....
        /*0104*/ 	.word	0xffffffff


	//   ....[15]....
        /*0108*/ 	.word	0xffffffff


	//   ....[16]....
        /*010c*/ 	.word	0xffffffff


	//   ....[17]....
        /*0110*/ 	.word	0xffffffff


	//   ....[18]....
        /*0114*/ 	.word	0xffffffff


	//   ....[19]....
        /*0118*/ 	.word	0xffffffff


	//   ....[20]....
        /*011c*/ 	.word	0xffffffff


	//   ....[21]....
        /*0120*/ 	.word	0xffffffff


	//   ....[22]....
        /*0124*/ 	.word	0xffffffff


	//   ....[23]....
        /*0128*/ 	.word	0xffffffff


	//   ....[24]....
        /*012c*/ 	.word	0xffffffff


	//   ....[25]....
        /*0130*/ 	.word	0xffffffff


	//   ....[26]....
        /*0134*/ 	.word	0xffffffff


	//   ....[27]....
        /*0138*/ 	.word	0xffffffff


	//   ....[28]....
        /*013c*/ 	.word	0xffffffff


	//   ....[29]....
        /*0140*/ 	.word	0xffffffff


	//   ....[30]....
        /*0144*/ 	.word	0xffffffff


	//   ....[31]....
        /*0148*/ 	.word	0xffffffff


	//   ....[32]....
        /*014c*/ 	.word	0xffffffff


	//   ....[33]....
        /*0150*/ 	.word	0xffffffff


	//   ....[34]....
        /*0154*/ 	.word	0xffffffff


	//   ....[35]....
        /*0158*/ 	.word	0xffffffff


	//   ....[36]....
        /*015c*/ 	.word	0xffffffff


	//   ....[37]....
        /*0160*/ 	.word	0xffffffff


	//   ....[38]....
        /*0164*/ 	.word	0xffffffff


	//   ....[39]....
        /*0168*/ 	.word	0xffffffff


	//   ....[40]....
        /*016c*/ 	.word	0xffffffff


	//   ....[41]....
        /*0170*/ 	.word	0xffffffff


	//   ....[42]....
        /*0174*/ 	.word	0xffffffff


	//   ....[43]....
        /*0178*/ 	.word	0xffffffff


	//   ....[44]....
        /*017c*/ 	.word	0xffffffff


	//   ....[45]....
        /*0180*/ 	.word	0xffffffff


	//   ....[46]....
        /*0184*/ 	.word	0xffffffff


	//   ....[47]....
        /*0188*/ 	.word	0xffffffff


	//   ....[48]....
        /*018c*/ 	.word	0xffffffff


	//   ....[49]....
        /*0190*/ 	.word	0xffffffff


	//   ....[50]....
        /*0194*/ 	.word	0xffffffff


	//   ....[51]....
        /*0198*/ 	.word	0xffffffff


	//   ....[52]....
        /*019c*/ 	.word	0xffffffff


	//   ....[53]....
        /*01a0*/ 	.word	0xffffffff


	//   ....[54]....
        /*01a4*/ 	.word	0xffffffff


	//   ....[55]....
        /*01a8*/ 	.word	0xffffffff


	//   ....[56]....
        /*01ac*/ 	.word	0xffffffff


	//   ....[57]....
        /*01b0*/ 	.word	0xffffffff


	//   ....[58]....
        /*01b4*/ 	.word	0xffffffff


	//   ....[59]....
        /*01b8*/ 	.word	0xffffffff


	//----- nvinfo : EIATTR_COOP_GROUP_INSTR_OFFSETS
	.align		4
.L_115:
        /*01bc*/ 	.byte	0x04, 0x28
        /*01be*/ 	.short	(.L_117 - .L_116)


	//   ....[0]....
.L_116:
        /*01c0*/ 	.word	0x00000320


	//   ....[1]....
        /*01c4*/ 	.word	0x00000360


	//   ....[2]....
        /*01c8*/ 	.word	0x00000370


	//   ....[3]....
        /*01cc*/ 	.word	0x00000380


	//   ....[4]....
        /*01d0*/ 	.word	0x00000390


	//   ....[5]....
        /*01d4*/ 	.word	0x000003a0


	//   ....[6]....
        /*01d8*/ 	.word	0x000003c0


	//   ....[7]....
        /*01dc*/ 	.word	0x000003e0


	//   ....[8]....
        /*01e0*/ 	.word	0x000003f0


	//   ....[9]....
        /*01e4*/ 	.word	0x00000410


	//   ....[10]....
        /*01e8*/ 	.word	0x00000420


	//   ....[11]....
        /*01ec*/ 	.word	0x00000430


	//   ....[12]....
        /*01f0*/ 	.word	0x00000450


	//   ....[13]....
        /*01f4*/ 	.word	0x00000470


	//   ....[14]....
        /*01f8*/ 	.word	0x00000480


	//   ....[15]....
        /*01fc*/ 	.word	0x000004a0


	//   ....[16]....
        /*0200*/ 	.word	0x000004b0


	//   ....[17]....
        /*0204*/ 	.word	0x000004c0


	//   ....[18]....
        /*0208*/ 	.word	0x000004e0


	//   ....[19]....
        /*020c*/ 	.word	0x00000500


	//   ....[20]....
        /*0210*/ 	.word	0x00000510


	//   ....[21]....
        /*0214*/ 	.word	0x00000530


	//   ....[22]....
        /*0218*/ 	.word	0x00000540


	//   ....[23]....
        /*021c*/ 	.word	0x00000550


	//   ....[24]....
        /*0220*/ 	.word	0x00000570


	//   ....[25]....
        /*0224*/ 	.word	0x00000590


	//   ....[26]....
        /*0228*/ 	.word	0x000005a0


	//   ....[27]....
        /*022c*/ 	.word	0x000005c0


	//   ....[28]....
        /*0230*/ 	.word	0x000005d0


	//   ....[29]....
        /*0234*/ 	.word	0x000005e0


	//   ....[30]....
        /*0238*/ 	.word	0x000008a0


	//   ....[31]....
        /*023c*/ 	.word	0x000008c0


	//   ....[32]....
        /*0240*/ 	.word	0x000008d0


	//   ....[33]....
        /*0244*/ 	.word	0x000008e0


	//   ....[34]....
        /*0248*/ 	.word	0x000008f0


	//   ....[35]....
        /*024c*/ 	.word	0x00000900


	//   ....[36]....
        /*0250*/ 	.word	0x00000920


	//   ....[37]....
        /*0254*/ 	.word	0x00000940


	//   ....[38]....
        /*0258*/ 	.word	0x00000950


	//   ....[39]....
        /*025c*/ 	.word	0x00000970


	//   ....[40]....
        /*0260*/ 	.word	0x00000980


	//   ....[41]....
        /*0264*/ 	.word	0x00000990


	//   ....[42]....
        /*0268*/ 	.word	0x000009b0


	//   ....[43]....
        /*026c*/ 	.word	0x000009d0


	//   ....[44]....
        /*0270*/ 	.word	0x000009e0


	//   ....[45]....
        /*0274*/ 	.word	0x00000a00


	//   ....[46]....
        /*0278*/ 	.word	0x00000a10


	//   ....[47]....
        /*027c*/ 	.word	0x00000a20


	//   ....[48]....
        /*0280*/ 	.word	0x00000a40


	//   ....[49]....
        /*0284*/ 	.word	0x00000a60


	//   ....[50]....
        /*0288*/ 	.word	0x00000a70


	//   ....[51]....
        /*028c*/ 	.word	0x00000a90


	//   ....[52]....
        /*0290*/ 	.word	0x00000aa0


	//   ....[53]....
        /*0294*/ 	.word	0x00000ab0


	//   ....[54]....
        /*0298*/ 	.word	0x00000ae0


	//   ....[55]....
        /*029c*/ 	.word	0x00000b00


	//   ....[56]....
        /*02a0*/ 	.word	0x00000b10


	//   ....[57]....
        /*02a4*/ 	.word	0x00000b20


	//   ....[58]....
        /*02a8*/ 	.word	0x00000b30


	//   ....[59]....
        /*02ac*/ 	.word	0x00000b40


	//----- nvinfo : EIATTR_VRC_CTA_INIT_COUNT
	.align		4
.L_117:
        /*02b0*/ 	.byte	0x02, 0x4a
	.zero		1
	.zero		1


	//----- nvinfo : EIATTR_EXIT_INSTR_OFFSETS
	.align		4
        /*02b4*/ 	.byte	0x04, 0x1c
        /*02b6*/ 	.short	(.L_119 - .L_118)


	//   ....[0]....
.L_118:
        /*02b8*/ 	.word	0x00000070


	//   ....[1]....
        /*02bc*/ 	.word	0x00000720


	//   ....[2]....
        /*02c0*/ 	.word	0x00000b50


	//   ....[3]....
        /*02c4*/ 	.word	0x00000d00


	//----- nvinfo : EIATTR_CRS_STACK_SIZE
	.align		4
.L_119:
        /*02c8*/ 	.byte	0x04, 0x1e
        /*02ca*/ 	.short	(.L_121 - .L_120)
.L_120:
        /*02cc*/ 	.word	0x00000000


	//----- nvinfo : EIATTR_CBANK_PARAM_SIZE
	.align		4
.L_121:
        /*02d0*/ 	.byte	0x03, 0x19
        /*02d2*/ 	.short	0x0044


	//----- nvinfo : EIATTR_PARAM_CBANK
	.align		4
        /*02d4*/ 	.byte	0x04, 0x0a
        /*02d6*/ 	.short	(.L_123 - .L_122)
	.align		4
.L_122:
        /*02d8*/ 	.word	index@(.nv.constant0._Z20stats_grouped_kernelPKdPKiS2_PdS3_S3_iiiii)
        /*02dc*/ 	.short	0x0380
        /*02de*/ 	.short	0x0044


	//----- nvinfo : EIATTR_SW_WAR
	.align		4
.L_123:
        /*02e0*/ 	.byte	0x04, 0x36
        /*02e2*/ 	.short	(.L_125 - .L_124)
.L_124:
        /*02e4*/ 	.word	0x00000008
.L_125:


//--------------------- .nv.info._Z28zscore_pvalue_vs_rest_kernelPKdS0_S0_PdS1_iiib --------------------------
	.section	.nv.info._Z28zscore_pvalue_vs_rest_kernelPKdS0_S0_PdS1_iiib,"",@"SHT_CUDA_INFO"
	.sectionflags	@""
	.align	4


	//----- nvinfo : EIATTR_CUDA_API_VERSION
	.align		4
        /*0000*/ 	.byte	0x04, 0x37
        /*0002*/ 	.short	(.L_127 - .L_126)
.L_126:
        /*0004*/ 	.word	0x00000082


	//----- nvinfo : EIATTR_KPARAM_INFO
	.align		4
.L_127:
        /*0008*/ 	.byte	0x04, 0x17
        /*000a*/ 	.short	(.L_129 - .L_128)
.L_128:
        /*000c*/ 	.word	0x00000000
        /*0010*/ 	.short	0x0008
        /*0012*/ 	.short	0x0034
        /*0014*/ 	.byte	0x00, 0xf0, 0x05, 0x00


	//----- nvinfo : EIATTR_KPARAM_INFO
	.align		4
.L_129:
        /*0018*/ 	.byte	0x04, 0x17
        /*001a*/ 	.short	(.L_131 - .L_130)
.L_130:
        /*001c*/ 	.word	0x00000000
        /*0020*/ 	.short	0x0007
        /*0022*/ 	.short	0x0030
        /*0024*/ 	.byte	0x00, 0xf0, 0x11, 0x00


	//----- nvinfo : EIATTR_KPARAM_INFO
	.align		4
.L_131:
        /*0028*/ 	.byte	0x04, 0x17
        /*002a*/ 	.short	(.L_133 - .L_132)
.L_132:
        /*002c*/ 	.word	0x00000000
        /*0030*/ 	.short	0x0006
        /*0032*/ 	.short	0x002c
        /*0034*/ 	.byte	0x00, 0xf0, 0x11, 0x00


	//----- nvinfo : EIATTR_KPARAM_INFO
	.align		4
.L_133:
        /*0038*/ 	.byte	0x04, 0x17
        /*003a*/ 	.short	(.L_135 - .L_134)
.L_134:
        /*003c*/ 	.word	0x00000000
        /*0040*/ 	.short	0x0005
        /*0042*/ 	.short	0x0028
        /*0044*/ 	.byte	0x00, 0xf0, 0x11, 0x00


	//----- nvinfo : EIATTR_KPARAM_INFO
	.align		4
.L_135:
        /*0048*/ 	.byte	0x04, 0x17
        /*004a*/ 	.short	(.L_137 - .L_136)
.L_136:
        /*004c*/ 	.word	0x00000000
        /*0050*/ 	.short	0x0004
        /*0052*/ 	.short	0x0020
        /*0054*/ 	.byte	0x00, 0xf5, 0x21, 0x00


	//----- nvinfo : EIATTR_KPARAM_INFO
	.align		4
.L_137:
        /*0058*/ 	.byte	0x04, 0x17
        /*005a*/ 	.short	(.L_139 - .L_138)
.L_138:
        /*005c*/ 	.word	0x00000000
        /*0060*/ 	.short	0x0003
        /*0062*/ 	.short	0x0018
        /*0064*/ 	.byte	0x00, 0xf5, 0x21, 0x00


	//----- nvinfo : EIATTR_KPARAM_INFO
	.align		4
.L_139:
        /*0068*/ 	.byte	0x04, 0x17
        /*006a*/ 	.short	(.L_141 - .L_140)
.L_140:
        /*006c*/ 	.word	0x00000000
        /*0070*/ 	.short	0x0002
        /*0072*/ 	.short	0x0010
        /*0074*/ 	.byte	0x00, 0xf5, 0x21, 0x00


	//----- nvinfo : EIATTR_KPARAM_INFO
	.align		4
.L_141:
        /*0078*/ 	.byte	0x04, 0x17
        /*007a*/ 	.short	(.L_143 - .L_142)
.L_142:
        /*007c*/ 	.word	0x00000000
        /*0080*/ 	.short	0x0001
        /*0082*/ 	.short	0x0008
        /*0084*/ 	.byte	0x00, 0xf5, 0x21, 0x00


	//----- nvinfo : EIATTR_KPARAM_INFO
	.align		4
.L_143:
        /*0088*/ 	.byte	0x04, 0x17
        /*008a*/ 	.short	(.L_145 - .L_144)
.L_144:
        /*008c*/ 	.word	0x00000000
        /*0090*/ 	.short	0x0000
        /*0092*/ 	.short	0x0000
        /*0094*/ 	.byte	0x00, 0xf5, 0x21, 0x00


	//----- nvinfo : EIATTR_SPARSE_MMA_MASK
	.align		4
.L_145:
        /*0098*/ 	.byte	0x03, 0x50
        /*009a*/ 	.short	0x0000


	//----- nvinfo : EIATTR_MAXREG_COUNT
	.align		4
        /*009c*/ 	.byte	0x03, 0x1b
        /*009e*/ 	.short	0x00ff


	//----- nvinfo : EIATTR_MERCURY_ISA_VERSION
	.align		4
        /*00a0*/ 	.byte	0x03, 0x5f
        /*00a2*/ 	.short	0x0101


	//----- nvinfo : EIATTR_VRC_CTA_INIT_COUNT
	.align		4
        /*00a4*/ 	.byte	0x02, 0x4a
	.zero		1
	.zero		1


	//----- nvinfo : EIATTR_EXIT_INSTR_OFFSETS
	.align		4
        /*00a8*/ 	.byte	0x04, 0x1c
        /*00aa*/ 	.short	(.L_147 - .L_146)


	//   ....[0]....
.L_146:
        /*00ac*/ 	.word	0x00000090


	//   ....[1]....
        /*00b0*/ 	.word	0x000013a0


	//----- nvinfo : EIATTR_CRS_STACK_SIZE
	.align		4
.L_147:
        /*00b4*/ 	.byte	0x04, 0x1e
        /*00b6*/ 	.short	(.L_149 - .L_148)
.L_148:
        /*00b8*/ 	.word	0x00000000


	//----- nvinfo : EIATTR_CBANK_PARAM_SIZE
	.align		4
.L_149:
        /*00bc*/ 	.byte	0x03, 0x19
        /*00be*/ 	.short	0x0035


	//----- nvinfo : EIATTR_PARAM_CBANK
	.align		4
        /*00c0*/ 	.byte	0x04, 0x0a
        /*00c2*/ 	.short	(.L_151 - .L_150)
	.align		4
.L_150:
        /*00c4*/ 	.word	index@(.nv.constant0._Z28zscore_pvalue_vs_rest_kernelPKdS0_S0_PdS1_iiib)
        /*00c8*/ 	.short	0x0380
        /*00ca*/ 	.short	0x0035


	//----- nvinfo : EIATTR_SW_WAR
	.align		4
.L_151:
        /*00cc*/ 	.byte	0x04, 0x36
        /*00ce*/ 	.short	(.L_153 - .L_152)
.L_152:
        /*00d0*/ 	.word	0x00000008
.L_153:


//--------------------- .nv.info._Z23rank_sum_grouped_kernelPKdPKiS2_Pdiii --------------------------
	.section	.nv.info._Z23rank_sum_grouped_kernelPKdPKiS2_Pdiii,"",@"SHT_CUDA_INFO"
	.sectionflags	@""
	.align	4


	//----- nvinfo : EIATTR_CUDA_API_VERSION
	.align		4
        /*0000*/ 	.byte	0x04, 0x37
        /*0002*/ 	.short	(.L_155 - .L_154)
.L_154:
        /*0004*/ 	.word	0x00000082


	//----- nvinfo : EIATTR_KPARAM_INFO
	.align		4
.L_155:
        /*0008*/ 	.byte	0x04, 0x17
        /*000a*/ 	.short	(.L_157 - .L_156)
.L_156:
        /*000c*/ 	.word	0x00000000
        /*0010*/ 	.short	0x0006
        /*0012*/ 	.short	0x0028
        /*0014*/ 	.byte	0x00, 0xf0, 0x11, 0x00


	//----- nvinfo : EIATTR_KPARAM_INFO
	.align		4
.L_157:
        /*0018*/ 	.byte	0x04, 0x17
        /*001a*/ 	.short	(.L_159 - .L_158)
.L_158:
        /*001c*/ 	.word	0x00000000
        /*0020*/ 	.short	0x0005
        /*0022*/ 	.short	0x0024
        /*0024*/ 	.byte	0x00, 0xf0, 0x11, 0x00


	//----- nvinfo : EIATTR_KPARAM_INFO
	.align		4
.L_159:
        /*0028*/ 	.byte	0x04, 0x17
        /*002a*/ 	.short	(.L_161 - .L_160)
.L_160:
        /*002c*/ 	.word	0x00000000
        /*0030*/ 	.short	0x0004
        /*0032*/ 	.short	0x0020
        /*0034*/ 	.byte	0x00, 0xf0, 0x11, 0x00


	//----- nvinfo : EIATTR_KPARAM_INFO
	.align		4
.L_161:
        /*0038*/ 	.byte	0x04, 0x17
        /*003a*/ 	.short	(.L_163 - .L_162)
.L_162:
        /*003c*/ 	.word	0x00000000
        /*0040*/ 	.short	0x0003
        /*0042*/ 	.short	0x0018
        /*0044*/ 	.byte	0x00, 0xf5, 0x21, 0x00


	//----- nvinfo : EIATTR_KPARAM_INFO
	.align		4
.L_163:
        /*0048*/ 	.byte	0x04, 0x17
        /*004a*/ 	.short	(.L_165 - .L_164)
.L_164:
        /*004c*/ 	.word	0x00000000
        /*0050*/ 	.short	0x0002
        /*0052*/ 	.short	0x0010
        /*0054*/ 	.byte	0x00, 0xf5, 0x21, 0x00


	//----- nvinfo : EIATTR_KPARAM_INFO
	.align		4
.L_165:
        /*0058*/ 	.byte	0x04, 0x17
        /*005a*/ 	.short	(.L_167 - .L_166)
.L_166:
        /*005c*/ 	.word	0x00000000
        /*0060*/ 	.short	0x0001
        /*0062*/ 	.short	0x0008
        /*0064*/ 	.byte	0x00, 0xf5, 0x21, 0x00


	//----- nvinfo : EIATTR_KPARAM_INFO
	.align		4
.L_167:
        /*0068*/ 	.byte	0x04, 0x17
        /*006a*/ 	.short	(.L_169 - .L_168)
.L_168:
        /*006c*/ 	.word	0x00000000
        /*0070*/ 	.short	0x0000
        /*0072*/ 	.short	0x0000
        /*0074*/ 	.byte	0x00, 0xf5, 0x21, 0x00


	//----- nvinfo : EIATTR_SPARSE_MMA_MASK
	.align		4
.L_169:
        /*0078*/ 	.byte	0x03, 0x50
        /*007a*/ 	.short	0x0000


	//----- nvinfo : EIATTR_MAXREG_COUNT
	.align		4
        /*007c*/ 	.byte	0x03, 0x1b
        /*007e*/ 	.short	0x00ff


	//----- nvinfo : EIATTR_NUM_BARRIERS
	.align		4
        /*0080*/ 	.byte	0x02, 0x4c
        /*0082*/ 	.byte	0x01
	.zero		1


	//----- nvinfo : EIATTR_MERCURY_ISA_VERSION
	.align		4
        /*0084*/ 	.byte	0x03, 0x5f
        /*0086*/ 	.short	0x0101


	//----- nvinfo : EIATTR_COOP_GROUP_MASK_REGIDS
	.align		4
        /*0088*/ 	.byte	0x04, 0x29
        /*008a*/ 	.short	(.L_171 - .L_170)


	//   ....[0]....
.L_170:
        /*008c*/ 	.word	0xffffffff


	//   ....[1]....
        /*0090*/ 	.word	0xffffffff


	//   ....[2]....
        /*0094*/ 	.word	0xffffffff


	//   ....[3]....
        /*0098*/ 	.word	0xffffffff


	//   ....[4]....
        /*009c*/ 	.word	0xffffffff


	//   ....[5]....
        /*00a0*/ 	.word	0xffffffff


	//   ....[6]....
        /*00a4*/ 	.word	0xffffffff


	//   ....[7]....
        /*00a8*/ 	.word	0xffffffff


	//   ....[8]....
        /*00ac*/ 	.word	0xffffffff


	//   ....[9]....
        /*00b0*/ 	.word	0xffffffff


	//   ....[10]....
        /*00b4*/ 	.word	0xffffffff


	//   ....[11]....
        /*00b8*/ 	.word	0xffffffff


	//   ....[12]....
        /*00bc*/ 	.word	0xffffffff


	//   ....[13]....
        /*00c0*/ 	.word	0xffffffff


	//   ....[14]....
        /*00c4*/ 	.word	0xffffffff


	//   ....[15]....
        /*00c8*/ 	.word	0xffffffff


	//   ....[16]....
        /*00cc*/ 	.word	0xffffffff


	//   ....[17]....
        /*00d0*/ 	.word	0xffffffff


	//   ....[18]....
        /*00d4*/ 	.word	0xffffffff


	//   ....[19]....
        /*00d8*/ 	.word	0xffffffff


	//----- nvinfo : EIATTR_COOP_GROUP_INSTR_OFFSETS
	.align		4
.L_171:
        /*00dc*/ 	.byte	0x04, 0x28
        /*00de*/ 	.short	(.L_173 - .L_172)


	//   ....[0]....
.L_172:
        /*00e0*/ 	.word	0x000002a0


	//   ....[1]....
        /*00e4*/ 	.word	0x000002d0


	//   ....[2]....
        /*00e8*/ 	.word	0x00000300


	//   ....[3]....
        /*00ec*/ 	.word	0x00000310


	//   ....[4]....
        /*00f0*/ 	.word	0x00000350


	//   ....[5]....
        /*00f4*/ 	.word	0x00000370


	//   ....[6]....
        /*00f8*/ 	.word	0x00000390


	//   ....[7]....
        /*00fc*/ 	.word	0x000003a0


	//   ....[8]....
        /*0100*/ 	.word	0x000003c0


	//   ....[9]....
        /*0104*/ 	.word	0x000003d0


	//   ....[10]....
        /*0108*/ 	.word	0x000004d0


	//   ....[11]....
        /*010c*/ 	.word	0x000004e0


	//   ....[12]....
        /*0110*/ 	.word	0x00000500


	//   ....[13]....
        /*0114*/ 	.word	0x00000510


	//   ....[14]....
        /*0118*/ 	.word	0x00000530


	//   ....[15]....
        /*011c*/ 	.word	0x00000540


	//   ....[16]....
        /*0120*/ 	.word	0x00000560


	//   ....[17]....
        /*0124*/ 	.word	0x00000570


	//   ....[18]....
        /*0128*/ 	.word	0x00000590


	//   ....[19]....
        /*012c*/ 	.word	0x000005a0


	//----- nvinfo : EIATTR_VRC_CTA_INIT_COUNT
	.align		4
.L_173:
        /*0130*/ 	.byte	0x02, 0x4a
	.zero		1
	.zero		1


	//----- nvinfo : EIATTR_EXIT_INSTR_OFFSETS
	.align		4
        /*0134*/ 	.byte	0x04, 0x1c
        /*0136*/ 	.short	(.L_175 - .L_174)


	//   ....[0]....
.L_174:
        /*0138*/ 	.word	0x00000070


	//   ....[1]....
        /*013c*/ 	.word	0x00000410


	//   ....[2]....
        /*0140*/ 	.word	0x000005b0


	//   ....[3]....
        /*0144*/ 	.word	0x00000620


	//----- nvinfo : EIATTR_CRS_STACK_SIZE
	.align		4
.L_175:
        /*0148*/ 	.byte	0x04, 0x1e
        /*014a*/ 	.short	(.L_177 - .L_176)
.L_176:
        /*014c*/ 	.word	0x00000000


	//----- nvinfo : EIATTR_CBANK_PARAM_SIZE
	.align		4
.L_177:
        /*0150*/ 	.byte	0x03, 0x19
        /*0152*/ 	.short	0x002c


	//----- nvinfo : EIATTR_PARAM_CBANK
	.align		4
        /*0154*/ 	.byte	0x04, 0x0a
        /*0156*/ 	.short	(.L_179 - .L_178)
	.align		4
.L_178:
        /*0158*/ 	.word	index@(.nv.constant0._Z23rank_sum_grouped_kernelPKdPKiS2_Pdiii)
        /*015c*/ 	.short	0x0380
        /*015e*/ 	.short	0x002c


	//----- nvinfo : EIATTR_SW_WAR
	.align		4
.L_179:
        /*0160*/ 	.byte	0x04, 0x36
        /*0162*/ 	.short	(.L_181 - .L_180)
.L_180:
        /*0164*/ 	.word	0x00000008
.L_181:


//--------------------- .nv.callgraph             --------------------------
	.section	.nv.callgraph,"",@"SHT_CUDA_CALLGRAPH"
	.align	4
	.sectionentsize	8
	.align		4
        /*0000*/ 	.word	0x00000000
	.align		4
        /*0004*/ 	.word	0xffffffff
	.align		4
        /*0008*/ 	.word	0x00000000
	.align		4
        /*000c*/ 	.word	0xfffffffe
	.align		4
        /*0010*/ 	.word	0x00000000
	.align		4
        /*0014*/ 	.word	0xfffffffd
	.align		4
        /*0018*/ 	.word	0x00000000
	.align		4
        /*001c*/ 	.word	0xfffffffc


//--------------------- .text._Z29zscore_pvalue_with_ref_kernelPKdS0_PdS1_iiiib --------------------------
	.section	.text._Z29zscore_pvalue_with_ref_kernelPKdS0_PdS1_iiiib,"ax",@progbits
	.align	128
        .global         _Z29zscore_pvalue_with_ref_kernelPKdS0_PdS1_iiiib
        .type           _Z29zscore_pvalue_with_ref_kernelPKdS0_PdS1_iiiib,@function
        .size           _Z29zscore_pvalue_with_ref_kernelPKdS0_PdS1_iiiib,(.L_x_57 - _Z29zscore_pvalue_with_ref_kernelPKdS0_PdS1_iiiib)
        .other          _Z29zscore_pvalue_with_ref_kernelPKdS0_PdS1_iiiib,@"STO_CUDA_ENTRY STV_DEFAULT"
_Z29zscore_pvalue_with_ref_kernelPKdS0_PdS1_iiiib:
.text._Z29zscore_pvalue_with_ref_kernelPKdS0_PdS1_iiiib:
[----:B------:R-:W-:Y:S01]  /*0000*/  LDC R1, c[0x0][0x37c] ;  /* 0x0000df00ff017b82 */ /* 0x000fe20000000800 */
[----:B------:R-:W0:Y:S07]  /*0010*/  S2R R3, SR_TID.X ;  /* 0x0000000000037919 */ /* 0x000e2e0000002100 */
[----:B------:R-:W0:Y:S01]  /*0020*/  S2UR UR4, SR_CTAID.X ;  /* 0x00000000000479c3 */ /* 0x000e220000002500 */
[----:B------:R-:W1:Y:S07]  /*0030*/  LDCU UR5, c[0x0][0x3ac] ;  /* 0x00007580ff0577ac */ /* 0x000e6e0008000800 */
[----:B------:R-:W0:Y:S02]  /*0040*/  LDC R0, c[0x0][0x360] ;  /* 0x0000d800ff007b82 */ /* 0x000e240000000800 */
[----:B0-----:R-:W-:-:S05]  /*0050*/  IMAD R0, R0, UR4, R3 ;  /* 0x0000000400007c24 */ /* 0x001fca000f8e0203 */
[----:B-1----:R-:W-:-:S13]  /*0060*/  ISETP.GE.AND P0, PT, R0, UR5, PT ;  /* 0x0000000500007c0c */ /* 0x002fda000bf06270 */
[----:B------:R-:W-:Y:S05]  /*0070*/  @P0 EXIT ;  /* 0x000000000000094d */ /* 0x000fea0003800000 */
[----:B------:R-:W0:Y:S01]  /*0080*/  LDC.64 R6, c[0x0][0x388] ;  /* 0x0000e200ff067b82 */ /* 0x000e220000000a00 */
[----:B------:R-:W1:Y:S07]  /*0090*/  LDCU.64 UR6, c[0x0][0x358] ;  /* 0x00006b00ff0677ac */ /* 0x000e6e0008000a00 */
[----:B------:R-:W2:Y:S01]  /*00a0*/  LDC.64 R4, c[0x0][0x380] ;  /* 0x0000e000ff047b82 */ /* 0x000ea20000000a00 */
[----:B------:R-:W3:Y:S01]  /*00b0*/  LDCU.64 UR4, c[0x0][0x3a0] ;  /* 0x00007400ff0477ac */ /* 0x000ee20008000a00 */
[----:B------:R-:W4:Y:S01]  /*00c0*/  MUFU.RCP64H R13, 12 ;  /* 0x40280000000d7908 */ /* 0x000f220000001800 */
[----:B------:R-:W5:Y:S01]  /*00d0*/  LDCU UR8, c[0x0][0x3a8] ;  /* 0x00007500ff0877ac */ /* 0x000f620008000800 */
[----:B0-----:R-:W-:-:S05]  /*00e0*/  IMAD.WIDE R6, R0, 0x8, R6 ;  /* 0x0000000800067825 */ /* 0x001fca00078e0206 */
[----:B-1----:R0:W4:Y:S01]  /*00f0*/  LDG.E.64.CONSTANT R8, desc[UR6][R6.64] ;  /* 0x0000000606087981 */ /* 0x002122000c1e9b00 */
[----:B--2---:R-:W-:-:S06]  /*0100*/  IMAD.WIDE R4, R0, 0x8, R4 ;  /* 0x0000000800047825 */ /* 0x004fcc00078e0204 */
[----:B------:R-:W2:Y:S01]  /*0110*/  LDG.E.64.CONSTANT R4, desc[UR6][R4.64] ;  /* 0x0000000604047981 */ /* 0x000ea2000c1e9b00 */
[----:B------:R-:W-:Y:S01]  /*0120*/  IMAD.MOV.U32 R16, RZ, RZ, 0x0 ;  /* 0x00000000ff107424 */ /* 0x000fe200078e00ff */
[----:B---3--:R-:W1:Y:S01]  /*0130*/  I2F.F64 R2, UR5 ;  /* 0x0000000500027d12 */ /* 0x008e620008201c00 */
[----:B------:R-:W-:Y:S01]  /*0140*/  IMAD.MOV.U32 R17, RZ, RZ, 0x40280000 ;  /* 0x40280000ff117424 */ /* 0x000fe200078e00ff */
[----:B------:R-:W-:Y:S01]  /*0150*/  BSSY.RECONVERGENT B0, `(.L_x_0) ;  /* 0x0000029000007945 */ /* 0x000fe20003800200 */
[----:B------:R-:W-:-:S05]  /*0160*/  IMAD.MOV.U32 R12, RZ, RZ, 0x1 ;  /* 0x00000001ff0c7424 */ /* 0x000fca00078e00ff */
[----:B-----5:R-:W3:Y:S01]  /*0170*/  I2F.F64 R10, UR8 ;  /* 0x00000008000a7d12 */ /* 0x020ee20008201c00 */
[----:B----4-:R-:W-:-:S07]  /*0180*/  DFMA R14, R12, -R16, 1 ;  /* 0x3ff000000c0e742b */ /* 0x010fce0000000810 */
[----:B0-----:R-:W0:Y:S01]  /*0190*/  I2F.F64 R6, UR4 ;  /* 0x0000000400067d12 */ /* 0x001e220008201c00 */
[----:B------:R-:W-:Y:S01]  /*01a0*/  DFMA R14, R14, R14, R14 ;  /* 0x0000000e0e0e722b */ /* 0x000fe2000000000e */
[----:B------:R-:W4:Y:S07]  /*01b0*/  LDCU.U8 UR4, c[0x0][0x3b0] ;  /* 0x00007600ff0477ac */ /* 0x000f2e0008000000 */
[----:B------:R-:W-:-:S08]  /*01c0*/  DFMA R14, R12, R14, R12 ;  /* 0x0000000e0c0e722b */ /* 0x000fd0000000000c */
[----:B------:R-:W-:Y:S01]  /*01d0*/  DFMA R12, R14, -R16, 1 ;  /* 0x3ff000000e0c742b */ /* 0x000fe20000000810 */
[----:B----4-:R-:W-:-:S07]  /*01e0*/  UPRMT UR4, UR4, 0x8880, URZ ;  /* 0x0000888004047896 */ /* 0x010fce00080000ff */
[----:B------:R-:W-:Y:S01]  /*01f0*/  DFMA R12, R14, R12, R14 ;  /* 0x0000000c0e0c722b */ /* 0x000fe2000000000e */
[----:B------:R-:W-:Y:S01]  /*0200*/  ISETP.NE.AND P0, PT, RZ, UR4, PT ;  /* 0x00000004ff007c0c */ /* 0x000fe2000bf05270 */
[----:B-1----:R-:W-:-:S08]  /*0210*/  DMUL R8, R2, R8 ;  /* 0x0000000802087228 */ /* 0x002fd00000000000 */
[----:B---3--:R-:W-:Y:S02]  /*0220*/  DMUL R10, R8, R10 ;  /* 0x0000000a080a7228 */ /* 0x008fe40000000000 */
[----:B0-----:R-:W-:-:S08]  /*0230*/  DADD R8, R6, 1 ;  /* 0x3ff0000006087429 */ /* 0x001fd00000000000 */
[C---:B------:R-:W-:Y:S02]  /*0240*/  DMUL R6, R8.reuse, R10 ;  /* 0x0000000a08067228 */ /* 0x040fe40000000000 */
[----:B------:R-:W-:-:S06]  /*0250*/  DMUL R2, R8, R2 ;  /* 0x0000000208027228 */ /* 0x000fcc0000000000 */
[----:B------:R-:W-:Y:S02]  /*0260*/  DMUL R8, R6, R12 ;  /* 0x0000000c06087228 */ /* 0x000fe40000000000 */
[----:B--2---:R-:W-:-:S06]  /*0270*/  DFMA R4, R2, -0.5, R4 ;  /* 0xbfe000000204782b */ /* 0x004fcc0000000004 */
[----:B------:R-:W-:Y:S02]  /*0280*/  DFMA R2, R8, -12, R6 ;  /* 0xc02800000802782b */ /* 0x000fe40000000006 */
[C---:B------:R-:W-:Y:S02]  /*0290*/  @P0 DSETP.GEU.AND P2, PT, R4.reuse, RZ, PT ;  /* 0x000000ff0400022a */ /* 0x040fe40003f4e000 */
[C---:B------:R-:W-:Y:S02]  /*02a0*/  @P0 DADD R10, |R4|.reuse, -0.5 ;  /* 0xbfe00000040a0429 */ /* 0x040fe40000000200 */
[----:B------:R-:W-:Y:S02]  /*02b0*/  @P0 DSETP.GT.AND P1, PT, R4, RZ, PT ;  /* 0x000000ff0400022a */ /* 0x000fe40003f24000 */
[----:B------:R-:W-:Y:S01]  /*02c0*/  DFMA R2, R12, R2, R8 ;  /* 0x000000020c02722b */ /* 0x000fe20000000008 */
[----:B------:R-:W-:Y:S02]  /*02d0*/  @P0 FSEL R8, RZ, -1.875, P2 ;  /* 0xbff00000ff080808 */ /* 0x000fe40001000000 */
[----:B------:R-:W-:Y:S01]  /*02e0*/  FSETP.GEU.AND P2, PT, |R7|, 6.5827683646048100446e-37, PT ;  /* 0x036000000700780b */ /* 0x000fe20003f4e200 */
[----:B------:R-:W-:Y:S01]  /*02f0*/  @P0 DSETP.GEU.AND P3, PT, R10, RZ, PT ;  /* 0x000000ff0a00022a */ /* 0x000fe20003f6e000 */
[----:B------:R-:W-:Y:S01]  /*0300*/  @P0 FSEL R9, R8, 1.875, !P1 ;  /* 0x3ff0000008090808 */ /* 0x000fe20004800000 */
[----:B------:R-:W-:-:S04]  /*0310*/  @P0 IMAD.MOV.U32 R8, RZ, RZ, RZ ;  /* 0x000000ffff080224 */ /* 0x000fc800078e00ff */
[----:B------:R-:W-:Y:S01]  /*0320*/  FFMA R12, RZ, 2.625, R3 ;  /* 0x40280000ff0c7823 */ /* 0x000fe20000000003 */
[----:B------:R-:W-:Y:S02]  /*0330*/  @P0 FSEL R10, R10, RZ, P3 ;  /* 0x000000ff0a0a0208 */ /* 0x000fe40001800000 */
[----:B------:R-:W-:Y:S02]  /*0340*/  @P0 FSEL R11, R11, RZ, P3 ;  /* 0x000000ff0b0b0208 */ /* 0x000fe40001800000 */
[----:B------:R-:W-:-:S04]  /*0350*/  FSETP.GT.AND P1, PT, |R12|, 1.469367938527859385e-39, PT ;  /* 0x001000000c00780b */ /* 0x000fc80003f24200 */
[----:B------:R-:W-:-:S09]  /*0360*/  @P0 DMUL R4, R8, R10 ;  /* 0x0000000a08040228 */ /* 0x000fd20000000000 */
[----:B------:R-:W-:Y:S05]  /*0370*/  @P1 BRA P2, `(.L_x_1) ;  /* 0x0000000000181947 */ /* 0x000fea0001000000 */
[----:B------:R-:W-:Y:S01]  /*0380*/  IMAD.MOV.U32 R10, RZ, RZ, R6 ;  /* 0x000000ffff0a7224 */ /* 0x000fe200078e0006 */
[----:B------:R-:W-:Y:S01]  /*0390*/  MOV R12, 0x3e0 ;  /* 0x000003e0000c7802 */ /* 0x000fe20000000f00 */
[----:B------:R-:W-:Y:S02]  /*03a0*/  IMAD.MOV.U32 R11, RZ, RZ, R7 ;  /* 0x000000ffff0b7224 */ /* 0x000fe400078e0007 */
[----:B------:R-:W-:Y:S02]  /*03b0*/  IMAD.MOV.U32 R8, RZ, RZ, RZ ;  /* 0x000000ffff087224 */ /* 0x000fe400078e00ff */
[----:B------:R-:W-:-:S07]  /*03c0*/  IMAD.MOV.U32 R9, RZ, RZ, 0x40280000 ;  /* 0x40280000ff097424 */ /* 0x000fce00078e00ff */
[----:B------:R-:W-:Y:S05]  /*03d0*/  CALL.REL.NOINC `($__internal_0_$__cuda_sm20_div_rn_f64_full) ;  /* 0x0000000c00847944 */ /* 0x000fea0003c00000 */
.L_x_1:
[----:B------:R-:W-:Y:S05]  /*03e0*/  BSYNC.RECONVERGENT B0 ;  /* 0x0000000000007941 */ /* 0x000fea0003800200 */
.L_x_0:
[----:B------:R-:W0:Y:S01]  /*03f0*/  MUFU.RSQ64H R9, R3 ;  /* 0x0000000300097308 */ /* 0x000e220000001c00 */
[----:B------:R-:W-:Y:S01]  /*0400*/  VIADD R8, R3, 0xfcb00000 ;  /* 0xfcb0000003087836 */ /* 0x000fe20000000000 */
[----:B------:R-:W-:Y:S01]  /*0410*/  BSSY.RECONVERGENT B0, `(.L_x_2) ;  /* 0x0000013000007945 */ /* 0x000fe20003800200 */
[----:B------:R-:W-:Y:S01]  /*0420*/  IMAD.MOV.U32 R10, RZ, RZ, 0x0 ;  /* 0x00000000ff0a7424 */ /* 0x000fe200078e00ff */
[----:B------:R-:W-:Y:S01]  /*0430*/  DSETP.GT.AND P1, PT, R2, RZ, PT ;  /* 0x000000ff0200722a */ /* 0x000fe20003f24000 */
[----:B------:R-:W-:Y:S01]  /*0440*/  IMAD.MOV.U32 R11, RZ, RZ, 0x3fd80000 ;  /* 0x3fd80000ff0b7424 */ /* 0x000fe200078e00ff */
[----:B------:R-:W-:Y:S01]  /*0450*/  ISETP.GE.U32.AND P0, PT, R8, 0x7ca00000, PT ;  /* 0x7ca000000800780c */ /* 0x000fe20003f06070 */
[----:B0-----:R-:W-:-:S08]  /*0460*/  DMUL R6, R8, R8 ;  /* 0x0000000808067228 */ /* 0x001fd00000000000 */
[----:B------:R-:W-:-:S08]  /*0470*/  DFMA R6, -R6, R2, 1 ;  /* 0x3ff000000606742b */ /* 0x000fd00000000102 */
[----:B------:R-:W-:Y:S02]  /*0480*/  DFMA R10, R6, R10, 0.5 ;  /* 0x3fe00000060a742b */ /* 0x000fe4000000000a */
[----:B------:R-:W-:-:S08]  /*0490*/  DMUL R6, R8, R6 ;  /* 0x0000000608067228 */ /* 0x000fd00000000000 */
[----:B------:R-:W-:-:S08]  /*04a0*/  DFMA R14, R10, R6, R8 ;  /* 0x000000060a0e722b */ /* 0x000fd00000000008 */
[----:B------:R-:W-:Y:S02]  /*04b0*/  DMUL R10, R14, R2 ;  /* 0x000000020e0a7228 */ /* 0x000fe40000000000 */
[----:B------:R-:W-:Y:S02]  /*04c0*/  VIADD R13, R15, 0xfff00000 ;  /* 0xfff000000f0d7836 */ /* 0x000fe40000000000 */
[----:B------:R-:W-:-:S04]  /*04d0*/  IMAD.MOV.U32 R12, RZ, RZ, R14 ;  /* 0x000000ffff0c7224 */ /* 0x000fc800078e000e */
[----:B------:R-:W-:-:S08]  /*04e0*/  DFMA R16, R10, -R10, R2 ;  /* 0x8000000a0a10722b */ /* 0x000fd00000000002 */
[----:B------:R-:W-:Y:S01]  /*04f0*/  DFMA R6, R16, R12, R10 ;  /* 0x0000000c1006722b */ /* 0x000fe2000000000a */
[----:B------:R-:W-:Y:S10]  /*0500*/  @!P0 BRA `(.L_x_3) ;  /* 0x00000000000c8947 */ /* 0x000ff40003800000 */
[----:B------:R-:W-:Y:S01]  /*0510*/  IMAD.MOV.U32 R6, RZ, RZ, R2 ;  /* 0x000000ffff067224 */ /* 0x000fe200078e0002 */
[----:B------:R-:W-:-:S07]  /*0520*/  MOV R2, 0x540 ;  /* 0x0000054000027802 */ /* 0x000fce0000000f00 */
[----:B------:R-:W-:Y:S05]  /*0530*/  CALL.REL.NOINC `($__internal_1_$__cuda_sm20_dsqrt_rn_f64_mediumpath_v1) ;  /* 0x0000001000a07944 */ /* 0x000fea0003c00000 */
.L_x_3:
[----:B------:R-:W-:Y:S05]  /*0540*/  BSYNC.RECONVERGENT B0 ;  /* 0x0000000000007941 */ /* 0x000fea0003800200 */
.L_x_2:
[----:B------:R-:W0:Y:S01]  /*0550*/  MUFU.RCP64H R3, R7 ;  /* 0x0000000700037308 */ /* 0x000e220000001800 */
[----:B------:R-:W-:Y:S01]  /*0560*/  IMAD.MOV.U32 R2, RZ, RZ, 0x1 ;  /* 0x00000001ff027424 */ /* 0x000fe200078e00ff */
[----:B------:R-:W-:Y:S01]  /*0570*/  FSETP.GEU.AND P2, PT, |R5|, 6.5827683646048100446e-37, PT ;  /* 0x036000000500780b */ /* 0x000fe20003f4e200 */
[----:B------:R-:W-:Y:S04]  /*0580*/  BSSY.RECONVERGENT B0, `(.L_x_4) ;  /* 0x0000012000007945 */ /* 0x000fe80003800200 */
[----:B0-----:R-:W-:-:S08]  /*0590*/  DFMA R8, R2, -R6, 1 ;  /* 0x3ff000000208742b */ /* 0x001fd00000000806 */
[----:B------:R-:W-:-:S08]  /*05a0*/  DFMA R8, R8, R8, R8 ;  /* 0x000000080808722b */ /* 0x000fd00000000008 */
[----:B------:R-:W-:-:S08]  /*05b0*/  DFMA R8, R2, R8, R2 ;  /* 0x000000080208722b */ /* 0x000fd00000000002 */
[----:B------:R-:W-:-:S08]  /*05c0*/  DFMA R2, R8, -R6, 1 ;  /* 0x3ff000000802742b */ /* 0x000fd00000000806 */
[----:B------:R-:W-:-:S08]  /*05d0*/  DFMA R2, R8, R2, R8 ;  /* 0x000000020802722b */ /* 0x000fd00000000008 */
[----:B------:R-:W-:-:S08]  /*05e0*/  DMUL R8, R2, R4 ;  /* 0x0000000402087228 */ /* 0x000fd00000000000 */
[----:B------:R-:W-:-:S08]  /*05f0*/  DFMA R10, R8, -R6, R4 ;  /* 0x80000006080a722b */ /* 0x000fd00000000004 */
[----:B------:R-:W-:-:S10]  /*0600*/  DFMA R2, R2, R10, R8 ;  /* 0x0000000a0202722b */ /* 0x000fd40000000008 */
[----:B------:R-:W-:-:S05]  /*0610*/  FFMA R8, RZ, R7, R3 ;  /* 0x00000007ff087223 */ /* 0x000fca0000000003 */
[----:B------:R-:W-:-:S13]  /*0620*/  FSETP.GT.AND P0, PT, |R8|, 1.469367938527859385e-39, PT ;  /* 0x001000000800780b */ /* 0x000fda0003f04200 */
[----:B------:R-:W-:Y:S05]  /*0630*/  @P0 BRA P2, `(.L_x_5) ;  /* 0x0000000000180947 */ /* 0x000fea0001000000 */
[----:B------:R-:W-:Y:S01]  /*0640*/  IMAD.MOV.U32 R10, RZ, RZ, R4 ;  /* 0x000000ffff0a7224 */ /* 0x000fe200078e0004 */
[----:B------:R-:W-:Y:S01]  /*0650*/  MOV R12, 0x6a0 ;  /* 0x000006a0000c7802 */ /* 0x000fe20000000f00 */
[----:B------:R-:W-:Y:S02]  /*0660*/  IMAD.MOV.U32 R11, RZ, RZ, R5 ;  /* 0x000000ffff0b7224 */ /* 0x000fe400078e0005 */
[----:B------:R-:W-:Y:S02]  /*0670*/  IMAD.MOV.U32 R8, RZ, RZ, R6 ;  /* 0x000000ffff087224 */ /* 0x000fe400078e0006 */
[----:B------:R-:W-:-:S07]  /*0680*/  IMAD.MOV.U32 R9, RZ, RZ, R7 ;  /* 0x000000ffff097224 */ /* 0x000fce00078e0007 */
[----:B------:R-:W-:Y:S05]  /*0690*/  CALL.REL.NOINC `($__internal_0_$__cuda_sm20_div_rn_f64_full) ;  /* 0x0000000800d47944 */ /* 0x000fea0003c00000 */
.L_x_5:
[----:B------:R-:W-:Y:S05]  /*06a0*/  BSYNC.RECONVERGENT B0 ;  /* 0x0000000000007941 */ /* 0x000fea0003800200 */
.L_x_4:
[----:B------:R-:W-:Y:S01]  /*06b0*/  FSEL R2, R2, RZ, P1 ;  /* 0x000000ff02027208 */ /* 0x000fe20000800000 */
[----:B------:R-:W-:Y:S01]  /*06c0*/  UMOV UR4, 0x667f3bcd ;  /* 0x667f3bcd00047882 */ /* 0x000fe20000000000 */
[----:B------:R-:W-:Y:S01]  /*06d0*/  FSEL R3, R3, RZ, P1 ;  /* 0x000000ff03037208 */ /* 0x000fe20000800000 */
[----:B------:R-:W-:Y:S01]  /*06e0*/  UMOV UR5, 0x3fe6a09e ;  /* 0x3fe6a09e00057882 */ /* 0x000fe20000000000 */
[----:B------:R-:W-:Y:S04]  /*06f0*/  BSSY.RECONVERGENT B0, `(.L_x_6) ;  /* 0x00000a8000007945 */ /* 0x000fe80003800200 */
[----:B------:R-:W-:-:S10]  /*0700*/  DMUL R6, |R2|, UR4 ;  /* 0x0000000402067c28 */ /* 0x000fd40008000200 */
[----:B------:R-:W-:-:S04]  /*0710*/  LOP3.LUT R5, R7, 0x7fffffff, RZ, 0xc0, !PT ;  /* 0x7fffffff07057812 */ /* 0x000fc800078ec0ff */
[----:B------:R-:W-:-:S13]  /*0720*/  ISETP.GT.U32.AND P0, PT, R5, 0x7fefffff, PT ;  /* 0x7fefffff0500780c */ /* 0x000fda0003f04070 */
[----:B------:R-:W-:Y:S05]  /*0730*/  @P0 BRA `(.L_x_7) ;  /* 0x0000000800680947 */ /* 0x000fea0003800000 */
[----:B------:R-:W-:Y:S01]  /*0740*/  IMAD.MOV.U32 R4, RZ, RZ, R6 ;  /* 0x000000ffff047224 */ /* 0x000fe200078e0006 */
[----:B------:R-:W-:Y:S01]  /*0750*/  UMOV UR4, 0xd4e0bfd7 ;  /* 0xd4e0bfd700047882 */ /* 0x000fe20000000000 */
[----:B------:R-:W-:Y:S01]  /*0760*/  IMAD.MOV.U32 R12, RZ, RZ, RZ ;  /* 0x000000ffff0c7224 */ /* 0x000fe200078e00ff */
[----:B------:R-:W-:Y:S01]  /*0770*/  UMOV UR5, 0x3df8774a ;  /* 0x3df8774a00057882 */ /* 0x000fe20000000000 */
[----:B------:R-:W-:Y:S01]  /*0780*/  IMAD.MOV.U32 R16, RZ, RZ, 0x652b82fe ;  /* 0x652b82feff107424 */ /* 0x000fe200078e00ff */
[----:B------:R-:W-:Y:S01]  /*0790*/  ISETP.GT.U32.AND P0, PT, R5, 0x403b4000, PT ;  /* 0x403b40000500780c */ /* 0x000fe20003f04070 */
[----:B------:R-:W-:Y:S01]  /*07a0*/  DADD R10, R4, 4 ;  /* 0x40100000040a7429 */ /* 0x000fe20000000000 */
[----:B------:R-:W-:Y:S02]  /*07b0*/  IMAD.MOV.U32 R17, RZ, RZ, 0x3ff71547 ;  /* 0x3ff71547ff117424 */ /* 0x000fe400078e00ff */
[----:B------:R-:W-:Y:S02]  /*07c0*/  IMAD.MOV.U32 R22, RZ, RZ, 0x0 ;  /* 0x00000000ff167424 */ /* 0x000fe400078e00ff */
[----:B------:R-:W-:Y:S01]  /*07d0*/  IMAD.MOV.U32 R23, RZ, RZ, 0x3ff00000 ;  /* 0x3ff00000ff177424 */ /* 0x000fe200078e00ff */
[----:B------:R-:W0:Y:S02]  /*07e0*/  MUFU.RCP64H R13, R11 ;  /* 0x0000000b000d7308 */ /* 0x000e240000001800 */
[----:B0-----:R-:W-:-:S02]  /*07f0*/  DFMA R8, -R10, R12, 1 ;  /* 0x3ff000000a08742b */ /* 0x001fc4000000010c */
[----:B------:R-:W-:-:S06]  /*0800*/  DMUL R10, R4, -R4 ;  /* 0x80000004040a7228 */ /* 0x000fcc0000000000 */
[----:B------:R-:W-:Y:S02]  /*0810*/  DFMA R14, R8, R8, R8 ;  /* 0x00000008080e722b */ /* 0x000fe40000000008 */
[----:B------:R-:W-:-:S06]  /*0820*/  DADD R8, R4, -4 ;  /* 0xc010000004087429 */ /* 0x000fcc0000000000 */
[----:B------:R-:W-:-:S08]  /*0830*/  DFMA R12, R12, R14, R12 ;  /* 0x0000000e0c0c722b */ /* 0x000fd0000000000c */
[----:B------:R-:W-:-:S08]  /*0840*/  DMUL R8, R8, R12 ;  /* 0x0000000c08087228 */ /* 0x000fd00000000000 */
[----:B------:R-:W-:-:S08]  /*0850*/  DADD R14, R8, 1 ;  /* 0x3ff00000080e7429 */ /* 0x000fd00000000000 */
[----:B------:R-:W-:-:S08]  /*0860*/  DFMA R14, R14, -4, R4 ;  /* 0xc01000000e0e782b */ /* 0x000fd00000000004 */
[----:B------:R-:W-:-:S08]  /*0870*/  DFMA R14, R4, -R8, R14 ;  /* 0x80000008040e722b */ /* 0x000fd0000000000e */
[----:B------:R-:W-:Y:S01]  /*0880*/  DFMA R12, R12, R14, R8 ;  /* 0x0000000e0c0c722b */ /* 0x000fe20000000008 */
[----:B------:R-:W-:Y:S02]  /*0890*/  IMAD.MOV.U32 R8, RZ, RZ, -0x2fc2cd8 ;  /* 0xfd03d328ff087424 */ /* 0x000fe400078e00ff */
[----:B------:R-:W-:-:S06]  /*08a0*/  IMAD.MOV.U32 R9, RZ, RZ, 0x3e44e1c6 ;  /* 0x3e44e1c6ff097424 */ /* 0x000fcc00078e00ff */
[----:B------:R-:W-:Y:S01]  /*08b0*/  DFMA R8, R12, -UR4, -R8 ;  /* 0x800000040c087c2b */ /* 0x000fe20008000808 */
[----:B------:R-:W-:Y:S01]  /*08c0*/  UMOV UR4, 0x9f7a56b6 ;  /* 0x9f7a56b600047882 */ /* 0x000fe20000000000 */
[----:B------:R-:W-:-:S06]  /*08d0*/  UMOV UR5, 0x3e433014 ;  /* 0x3e43301400057882 */ /* 0x000fcc0000000000 */
[----:B------:R-:W-:Y:S01]  /*08e0*/  DFMA R8, R12, R8, -UR4 ;  /* 0x800000040c087e2b */ /* 0x000fe20008000008 */
[----:B------:R-:W-:Y:S01]  /*08f0*/  UMOV UR4, 0xd8376273 ;  /* 0xd837627300047882 */ /* 0x000fe20000000000 */
[----:B------:R-:W-:-:S06]  /*0900*/  UMOV UR5, 0x3e7bedde ;  /* 0x3e7bedde00057882 */ /* 0x000fcc0000000000 */
[----:B------:R-:W-:Y:S01]  /*0910*/  DFMA R8, R12, R8, UR4 ;  /* 0x000000040c087e2b */ /* 0x000fe20008000008 */
[----:B------:R-:W-:Y:S01]  /*0920*/  UMOV UR4, 0xc3abf22b ;  /* 0xc3abf22b00047882 */ /* 0x000fe20000000000 */
[----:B------:R-:W-:-:S06]  /*0930*/  UMOV UR5, 0x3e6f9254 ;  /* 0x3e6f925400057882 */ /* 0x000fcc0000000000 */
[----:B------:R-:W-:Y:S01]  /*0940*/  DFMA R8, R12, R8, UR4 ;  /* 0x000000040c087e2b */ /* 0x000fe20008000008 */
        /* <DEDUP_REMOVED lines=14> */
[----:B------:R-:W-:Y:S01]  /*0a30*/  DFMA R14, R12, R8, -UR4 ;  /* 0x800000040c0e7e2b */ /* 0x000fe20008000008 */
[----:B------:R-:W-:Y:S01]  /*0a40*/  UMOV UR4, 0xcf0a29b2 ;  /* 0xcf0a29b200047882 */ /* 0x000fe20000000000 */
[----:B------:R-:W-:Y:S01]  /*0a50*/  DFMA R8, R10, R16, 6.75539944105574400000e+15 ;  /* 0x433800000a08742b */ /* 0x000fe20000000010 */
[----:B------:R-:W-:-:S05]  /*0a60*/  UMOV UR5, 0x3f23be27 ;  /* 0x3f23be2700057882 */ /* 0x000fca0000000000 */
[----:B------:R-:W-:Y:S01]  /*0a70*/  DFMA R14, R12, R14, UR4 ;  /* 0x000000040c0e7e2b */ /* 0x000fe2000800000e */
[----:B------:R-:W-:Y:S01]  /*0a80*/  UMOV UR4, 0x3e81672e ;  /* 0x3e81672e00047882 */ /* 0x000fe20000000000 */
[----:B------:R-:W-:Y:S01]  /*0a90*/  DADD R18, R8, -6.75539944105574400000e+15 ;  /* 0xc338000008127429 */ /* 0x000fe20000000000 */
[----:B------:R-:W-:Y:S01]  /*0aa0*/  UMOV UR5, 0x3f2a1def ;  /* 0x3f2a1def00057882 */ /* 0x000fe20000000000 */
[----:B------:R-:W-:-:S04]  /*0ab0*/  LEA.HI R6, R8, R8, RZ, 0x1 ;  /* 0x0000000808067211 */ /* 0x000fc800078f08ff */
[----:B------:R-:W-:Y:S01]  /*0ac0*/  DFMA R14, R12, R14, -UR4 ;  /* 0x800000040c0e7e2b */ /* 0x000fe2000800000e */
[----:B------:R-:W-:Y:S01]  /*0ad0*/  UMOV UR4, 0xfefa39ef ;  /* 0xfefa39ef00047882 */ /* 0x000fe20000000000 */
[----:B------:R-:W-:Y:S01]  /*0ae0*/  UMOV UR5, 0x3fe62e42 ;  /* 0x3fe62e4200057882 */ /* 0x000fe20000000000 */
[----:B------:R-:W-:Y:S01]  /*0af0*/  SHF.R.S32.HI R9, RZ, 0x1, R6 ;  /* 0x00000001ff097819 */ /* 0x000fe20000011406 */
[--C-:B------:R-:W-:Y:S01]  /*0b00*/  DFMA R20, R18, -UR4, R10.reuse ;  /* 0x8000000412147c2b */ /* 0x100fe2000800000a */
[----:B------:R-:W-:Y:S01]  /*0b10*/  UMOV UR4, 0xe68c1713 ;  /* 0xe68c171300047882 */ /* 0x000fe20000000000 */
[----:B------:R-:W-:Y:S01]  /*0b20*/  UMOV UR5, 0x3f48d4ab ;  /* 0x3f48d4ab00057882 */ /* 0x000fe20000000000 */
[----:B------:R-:W-:Y:S01]  /*0b30*/  DFMA R10, -R4, R4, -R10 ;  /* 0x00000004040a722b */ /* 0x000fe2000000090a */
[----:B------:R-:W-:Y:S01]  /*0b40*/  IMAD.IADD R8, R8, 0x1, -R9 ;  /* 0x0000000108087824 */ /* 0x000fe200078e0a09 */
[----:B------:R-:W-:Y:S01]  /*0b50*/  DFMA R16, R12, R14, -UR4 ;  /* 0x800000040c107e2b */ /* 0x000fe2000800000e */
[----:B------:R-:W-:Y:S01]  /*0b60*/  UMOV UR4, 0x3b39803f ;  /* 0x3b39803f00047882 */ /* 0x000fe20000000000 */
[----:B------:R-:W-:-:S02]  /*0b70*/  UMOV UR5, 0x3c7abc9e ;  /* 0x3c7abc9e00057882 */ /* 0x000fc40000000000 */
[----:B------:R-:W-:Y:S01]  /*0b80*/  DFMA R14, R18, -UR4, R20 ;  /* 0x80000004120e7c2b */ /* 0x000fe20008000014 */
[----:B------:R-:W-:Y:S01]  /*0b90*/  UMOV UR4, 0x210dd6b4 ;  /* 0x210dd6b400047882 */ /* 0x000fe20000000000 */
[----:B------:R-:W-:Y:S01]  /*0ba0*/  UMOV UR5, 0x3f749c67 ;  /* 0x3f749c6700057882 */ /* 0x000fe20000000000 */
[----:B------:R-:W-:Y:S01]  /*0bb0*/  IMAD.MOV.U32 R18, RZ, RZ, -0x35dec16 ;  /* 0xfca213eaff127424 */ /* 0x000fe200078e00ff */
[----:B------:R-:W-:Y:S01]  /*0bc0*/  DFMA R16, R12, R16, UR4 ;  /* 0x000000040c107e2b */ /* 0x000fe20008000010 */
[----:B------:R-:W-:Y:S01]  /*0bd0*/  IMAD.MOV.U32 R19, RZ, RZ, 0x3e928af3 ;  /* 0x3e928af3ff137424 */ /* 0x000fe200078e00ff */
[----:B------:R-:W-:Y:S01]  /*0be0*/  UMOV UR4, 0x69ce2bdf ;  /* 0x69ce2bdf00047882 */ /* 0x000fe20000000000 */
[----:B------:R-:W-:-:S04]  /*0bf0*/  UMOV UR5, 0x3e5ade15 ;  /* 0x3e5ade1500057882 */ /* 0x000fc80000000000 */
[----:B------:R-:W-:Y:S01]  /*0c00*/  DFMA R18, R14, UR4, R18 ;  /* 0x000000040e127c2b */ /* 0x000fe20008000012 */
[----:B------:R-:W-:Y:S01]  /*0c10*/  UMOV UR4, 0x8568e357 ;  /* 0x8568e35700047882 */ /* 0x000fe20000000000 */
[----:B------:R-:W-:Y:S02]  /*0c20*/  UMOV UR5, 0x3f909623 ;  /* 0x3f90962300057882 */ /* 0x000fe40000000000 */
[----:B------:R-:W-:Y:S01]  /*0c30*/  DFMA R16, R12, R16, -UR4 ;  /* 0x800000040c107e2b */ /* 0x000fe20008000010 */
[----:B------:R-:W-:Y:S01]  /*0c40*/  UMOV UR4, 0x62401315 ;  /* 0x6240131500047882 */ /* 0x000fe20000000000 */
[----:B------:R-:W-:Y:S02]  /*0c50*/  UMOV UR5, 0x3ec71dee ;  /* 0x3ec71dee00057882 */ /* 0x000fe40000000000 */
[----:B------:R-:W-:Y:S01]  /*0c60*/  DFMA R18, R14, R18, UR4 ;  /* 0x000000040e127e2b */ /* 0x000fe20008000012 */
[----:B------:R-:W-:Y:S01]  /*0c70*/  UMOV UR4, 0xdf8c2dc9 ;  /* 0xdf8c2dc900047882 */ /* 0x000fe20000000000 */
[----:B------:R-:W-:-:S02]  /*0c80*/  UMOV UR5, 0x3fa3079e ;  /* 0x3fa3079e00057882 */ /* 0x000fc40000000000 */
[----:B------:R-:W-:Y:S01]  /*0c90*/  DFMA R16, R12, R16, UR4 ;  /* 0x000000040c107e2b */ /* 0x000fe20008000010 */
[----:B------:R-:W-:Y:S01]  /*0ca0*/  UMOV UR4, 0x7c89eb71 ;  /* 0x7c89eb7100047882 */ /* 0x000fe20000000000 */
[----:B------:R-:W-:Y:S02]  /*0cb0*/  UMOV UR5, 0x3efa0199 ;  /* 0x3efa019900057882 */ /* 0x000fe40000000000 */
[----:B------:R-:W-:Y:S01]  /*0cc0*/  DFMA R20, R14, R18, UR4 ;  /* 0x000000040e147e2b */ /* 0x000fe20008000012 */
[----:B------:R-:W-:Y:S01]  /*0cd0*/  UMOV UR4, 0xdff601fc ;  /* 0xdff601fc00047882 */ /* 0x000fe20000000000 */
[----:B------:R-:W-:Y:S01]  /*0ce0*/  UMOV UR5, 0x3fb0fb06 ;  /* 0x3fb0fb0600057882 */ /* 0x000fe20000000000 */
[----:B------:R-:W-:Y:S02]  /*0cf0*/  DFMA R18, R4, 2, R22 ;  /* 0x400000000412782b */ /* 0x000fe40000000016 */
[----:B------:R-:W-:Y:S01]  /*0d00*/  DFMA R16, R12, R16, -UR4 ;  /* 0x800000040c107e2b */ /* 0x000fe20008000010 */
        /* <DEDUP_REMOVED lines=8> */
[----:B------:R-:W0:Y:S01]  /*0d90*/  MUFU.RCP64H R17, R19 ;  /* 0x0000001300117308 */ /* 0x000e220000001800 */
[----:B------:R-:W-:Y:S01]  /*0da0*/  DFMA R22, R14, R22, UR4 ;  /* 0x000000040e167e2b */ /* 0x000fe20008000016 */
[----:B------:R-:W-:Y:S01]  /*0db0*/  UMOV UR4, 0x3c3db8c6 ;  /* 0x3c3db8c600047882 */ /* 0x000fe20000000000 */
[----:B------:R-:W-:Y:S01]  /*0dc0*/  UMOV UR5, 0x3fb9ddb2 ;  /* 0x3fb9ddb200057882 */ /* 0x000fe20000000000 */
[----:B------:R-:W-:Y:S01]  /*0dd0*/  IMAD.MOV.U32 R16, RZ, RZ, RZ ;  /* 0x000000ffff107224 */ /* 0x000fe200078e00ff */
        /* <DEDUP_REMOVED lines=8> */
[----:B------:R-:W-:Y:S02]  /*0e60*/  UMOV UR5, 0x3fa55555 ;  /* 0x3fa5555500057882 */ /* 0x000fe40000000000 */
[----:B------:R-:W-:Y:S01]  /*0e70*/  DFMA R24, R14, R24, UR4 ;  /* 0x000000040e187e2b */ /* 0x000fe20008000018 */
[----:B------:R-:W-:Y:S01]  /*0e80*/  UMOV UR4, 0xf66fb6d6 ;  /* 0xf66fb6d600047882 */ /* 0x000fe20000000000 */
[----:B------:R-:W-:Y:S01]  /*0e90*/  UMOV UR5, 0x3f8f7f5d ;  /* 0x3f8f7f5d00057882 */ /* 0x000fe20000000000 */
[----:B0-----:R-:W-:-:S02]  /*0ea0*/  DFMA R22, -R18, R16, 1 ;  /* 0x3ff000001216742b */ /* 0x001fc40000000110 */
[----:B------:R-:W-:Y:S01]  /*0eb0*/  DFMA R20, R12, R20, UR4 ;  /* 0x000000040c147e2b */ /* 0x000fe20008000014 */
[----:B------:R-:W-:Y:S01]  /*0ec0*/  UMOV UR4, 0x55555511 ;  /* 0x5555551100047882 */ /* 0x000fe20000000000 */
[----:B------:R-:W-:Y:S02]  /*0ed0*/  UMOV UR5, 0x3fc55555 ;  /* 0x3fc5555500057882 */ /* 0x000fe40000000000 */
[----:B------:R-:W-:Y:S01]  /*0ee0*/  DFMA R24, R14, R24, UR4 ;  /* 0x000000040e187e2b */ /* 0x000fe20008000018 */
[----:B------:R-:W-:Y:S01]  /*0ef0*/  UMOV UR4, 0xd154a29d ;  /* 0xd154a29d00047882 */ /* 0x000fe20000000000 */
[----:B------:R-:W-:Y:S01]  /*0f00*/  UMOV UR5, 0x3fc1df1a ;  /* 0x3fc1df1a00057882 */ /* 0x000fe20000000000 */
[----:B------:R-:W-:Y:S02]  /*0f10*/  DFMA R22, R22, R22, R22 ;  /* 0x000000161616722b */ /* 0x000fe40000000016 */
[----:B------:R-:W-:Y:S01]  /*0f20*/  DFMA R18, R12, R20, -UR4 ;  /* 0x800000040c127e2b */ /* 0x000fe20008000014 */
[----:B------:R-:W-:Y:S01]  /*0f30*/  UMOV UR4, 0xb ;  /* 0x0000000b00047882 */ /* 0x000fe20000000000 */
[----:B------:R-:W-:-:S02]  /*0f40*/  UMOV UR5, 0x3fe00000 ;  /* 0x3fe0000000057882 */ /* 0x000fc40000000000 */
[----:B------:R-:W-:Y:S01]  /*0f50*/  DFMA R24, R14, R24, UR4 ;  /* 0x000000040e187e2b */ /* 0x000fe20008000018 */
[----:B------:R-:W-:Y:S01]  /*0f60*/  UMOV UR4, 0x16e9fd7f ;  /* 0x16e9fd7f00047882 */ /* 0x000fe20000000000 */
[----:B------:R-:W-:Y:S01]  /*0f70*/  UMOV UR5, 0x3ff3ba59 ;  /* 0x3ff3ba5900057882 */ /* 0x000fe20000000000 */
[----:B------:R-:W-:Y:S02]  /*0f80*/  DFMA R16, R16, R22, R16 ;  /* 0x000000161010722b */ /* 0x000fe40000000010 */
[----:B------:R-:W-:-:S03]  /*0f90*/  DFMA R18, R12, R18, UR4 ;  /* 0x000000040c127e2b */ /* 0x000fc60008000012 */
[----:B------:R-:W-:-:S05]  /*0fa0*/  DFMA R24, R14, R24, 1 ;  /* 0x3ff000000e18742b */ /* 0x000fca0000000018 */
[----:B------:R-:W-:-:S03]  /*0fb0*/  DMUL R12, R18, R16 ;  /* 0x00000010120c7228 */ /* 0x000fc60000000000 */
[----:B------:R-:W-:-:S05]  /*0fc0*/  DFMA R14, R14, R24, 1 ;  /* 0x3ff000000e0e742b */ /* 0x000fca0000000018 */
[----:B------:R-:W-:-:S05]  /*0fd0*/  DMUL R20, R12, -2 ;  /* 0xc00000000c147828 */ /* 0x000fca0000000000 */
[----:B------:R-:W-:Y:S01]  /*0fe0*/  IMAD R15, R9, 0x100000, R15 ;  /* 0x00100000090f7824 */ /* 0x000fe200078e020f */
[----:B------:R-:W-:Y:S01]  /*0ff0*/  LEA R9, R8, 0x3ff00000, 0x14 ;  /* 0x3ff0000008097811 */ /* 0x000fe200078ea0ff */
[----:B------:R-:W-:Y:S01]  /*1000*/  IMAD.MOV.U32 R8, RZ, RZ, RZ ;  /* 0x000000ffff087224 */ /* 0x000fe200078e00ff */
[----:B------:R-:W-:-:S05]  /*1010*/  DFMA R20, R4, R20, R18 ;  /* 0x000000140414722b */ /* 0x000fca0000000012 */
[----:B------:R-:W-:-:S03]  /*1020*/  DMUL R8, R14, R8 ;  /* 0x000000080e087228 */ /* 0x000fc60000000000 */
[----:B------:R-:W-:-:S05]  /*1030*/  DADD R20, -R12, R20 ;  /* 0x000000000c147229 */ /* 0x000fca0000000114 */
[----:B------:R-:W-:-:S03]  /*1040*/  DFMA R10, R8, R10, R8 ;  /* 0x0000000a080a722b */ /* 0x000fc60000000008 */
[----:B------:R-:W-:-:S08]  /*1050*/  DFMA R20, R16, R20, R12 ;  /* 0x000000141014722b */ /* 0x000fd0000000000c */
[----:B------:R-:W-:-:S10]  /*1060*/  DMUL R10, R20, R10 ;  /* 0x0000000a140a7228 */ /* 0x000fd40000000000 */
[----:B------:R-:W-:Y:S02]  /*1070*/  FSEL R8, R10, RZ, !P0 ;  /* 0x000000ff0a087208 */ /* 0x000fe40004000000 */
[----:B------:R-:W-:Y:S02]  /*1080*/  FSEL R9, R11, RZ, !P0 ;  /* 0x000000ff0b097208 */ /* 0x000fe40004000000 */
[----:B------:R-:W-:-:S04]  /*1090*/  ISETP.GE.AND P0, PT, R7, RZ, PT ;  /* 0x000000ff0700720c */ /* 0x000fc80003f06270 */
[----:B------:R-:W-:-:S10]  /*10a0*/  DADD R4, -R8, 2 ;  /* 0x4000000008047429 */ /* 0x000fd40000000100 */
[----:B------:R-:W-:Y:S02]  /*10b0*/  FSEL R4, R4, R8, !P0 ;  /* 0x0000000804047208 */ /* 0x000fe40004000000 */
[----:B------:R-:W-:Y:S01]  /*10c0*/  FSEL R5, R5, R9, !P0 ;  /* 0x0000000905057208 */ /* 0x000fe20004000000 */
[----:B------:R-:W-:Y:S06]  /*10d0*/  BRA `(.L_x_8) ;  /* 0x0000000000247947 */ /* 0x000fec0003800000 */
.L_x_7:
[----:B------:R-:W-:Y:S01]  /*10e0*/  DADD R8, R6, R6 ;  /* 0x0000000006087229 */ /* 0x000fe20000000006 */
[----:B------:R-:W-:Y:S02]  /*10f0*/  ISETP.GE.AND P0, PT, R7, RZ, PT ;  /* 0x000000ff0700720c */ /* 0x000fe40003f06270 */
[----:B------:R-:W-:Y:S02]  /*1100*/  ISETP.NE.AND P1, PT, R6, RZ, PT ;  /* 0x000000ff0600720c */ /* 0x000fe40003f25270 */
[----:B------:R-:W-:Y:S02]  /*1110*/  FSEL R7, RZ, 2, P0 ;  /* 0x40000000ff077808 */ /* 0x000fe40000000000 */
[----:B------:R-:W-:-:S03]  /*1120*/  ISETP.NE.AND P0, PT, R5, 0x7ff00000, PT ;  /* 0x7ff000000500780c */ /* 0x000fc60003f05270 */
[----:B------:R-:W-:Y:S02]  /*1130*/  FSEL R5, R8, RZ, P1 ;  /* 0x000000ff08057208 */ /* 0x000fe40000800000 */
[-C--:B------:R-:W-:Y:S02]  /*1140*/  FSEL R7, R7, R9.reuse, !P1 ;  /* 0x0000000907077208 */ /* 0x080fe40004800000 */
[----:B------:R-:W-:Y:S02]  /*1150*/  FSEL R4, R5, R8, !P0 ;  /* 0x0000000805047208 */ /* 0x000fe40004000000 */
[----:B------:R-:W-:-:S07]  /*1160*/  FSEL R5, R7, R9, !P0 ;  /* 0x0000000907057208 */ /* 0x000fce0004000000 */
.L_x_8:
[----:B------:R-:W-:Y:S05]  /*1170*/  BSYNC.RECONVERGENT B0 ;  /* 0x0000000000007941 */ /* 0x000fea0003800200 */
.L_x_6:
[----:B------:R-:W0:Y:S08]  /*1180*/  LDC.64 R6, c[0x0][0x390] ;  /* 0x0000e400ff067b82 */ /* 0x000e300000000a00 */
[----:B------:R-:W1:Y:S01]  /*1190*/  LDC.64 R8, c[0x0][0x398] ;  /* 0x0000e600ff087b82 */ /* 0x000e620000000a00 */
[----:B0-----:R-:W-:-:S05]  /*11a0*/  IMAD.WIDE R6, R0, 0x8, R6 ;  /* 0x0000000800067825 */ /* 0x001fca00078e0206 */
[----:B------:R-:W-:Y:S01]  /*11b0*/  STG.E.64 desc[UR6][R6.64], R2 ;  /* 0x0000000206007986 */ /* 0x000fe2000c101b06 */
[----:B-1----:R-:W-:-:S05]  /*11c0*/  IMAD.WIDE R8, R0, 0x8, R8 ;  /* 0x0000000800087825 */ /* 0x002fca00078e0208 */
[----:B------:R-:W-:Y:S01]  /*11d0*/  STG.E.64 desc[UR6][R8.64], R4 ;  /* 0x0000000408007986 */ /* 0x000fe2000c101b06 */
[----:B------:R-:W-:Y:S05]  /*11e0*/  EXIT ;  /* 0x000000000000794d */ /* 0x000fea0003800000 */
        .weak           $__internal_0_$__cuda_sm20_div_rn_f64_full
        .type           $__internal_0_$__cuda_sm20_div_rn_f64_full,@function
        .size           $__internal_0_$__cuda_sm20_div_rn_f64_full,($__internal_1_$__cuda_sm20_dsqrt_rn_f64_mediumpath_v1 - $__internal_0_$__cuda_sm20_div_rn_f64_full)
$__internal_0_$__cuda_sm20_div_rn_f64_full:
[C---:B------:R-:W-:Y:S01]  /*11f0*/  FSETP.GEU.AND P0, PT, |R9|.reuse, 1.469367938527859385e-39, PT ;  /* 0x001000000900780b */ /* 0x040fe20003f0e200 */
[----:B------:R-:W-:Y:S01]  /*1200*/  IMAD.MOV.U32 R18, RZ, RZ, 0x1 ;  /* 0x00000001ff127424 */ /* 0x000fe200078e00ff */
[----:B------:R-:W-:Y:S01]  /*1210*/  LOP3.LUT R6, R9, 0x800fffff, RZ, 0xc0, !PT ;  /* 0x800fffff09067812 */ /* 0x000fe200078ec0ff */
[----:B------:R-:W-:Y:S01]  /*1220*/  BSSY.RECONVERGENT B1, `(.L_x_9) ;  /* 0x0000055000017945 */ /* 0x000fe20003800200 */
[C---:B------:R-:W-:Y:S02]  /*1230*/  FSETP.GEU.AND P3, PT, |R11|.reuse, 1.469367938527859385e-39, PT ;  /* 0x001000000b00780b */ /* 0x040fe40003f6e200 */
[----:B------:R-:W-:Y:S01]  /*1240*/  LOP3.LUT R7, R6, 0x3ff00000, RZ, 0xfc, !PT ;  /* 0x3ff0000006077812 */ /* 0x000fe200078efcff */
[----:B------:R-:W-:Y:S01]  /*1250*/  IMAD.MOV.U32 R6, RZ, RZ, R8 ;  /* 0x000000ffff067224 */ /* 0x000fe200078e0008 */
[----:B------:R-:W-:Y:S02]  /*1260*/  LOP3.LUT R13, R11, 0x7ff00000, RZ, 0xc0, !PT ;  /* 0x7ff000000b0d7812 */ /* 0x000fe400078ec0ff */
[----:B------:R-:W-:-:S03]  /*1270*/  LOP3.LUT R16, R9, 0x7ff00000, RZ, 0xc0, !PT ;  /* 0x7ff0000009107812 */ /* 0x000fc600078ec0ff */
[----:B------:R-:W-:Y:S01]  /*1280*/  @!P0 DMUL R6, R8, 8.98846567431157953865e+307 ;  /* 0x7fe0000008068828 */ /* 0x000fe20000000000 */
[----:B------:R-:W-:-:S03]  /*1290*/  ISETP.GE.U32.AND P2, PT, R13, R16, PT ;  /* 0x000000100d00720c */ /* 0x000fc60003f46070 */
[----:B------:R-:W-:Y:S01]  /*12a0*/  @!P3 LOP3.LUT R14, R9, 0x7ff00000, RZ, 0xc0, !PT ;  /* 0x7ff00000090eb812 */ /* 0x000fe200078ec0ff */
[----:B------:R-:W-:Y:S01]  /*12b0*/  @!P3 IMAD.MOV.U32 R20, RZ, RZ, RZ ;  /* 0x000000ffff14b224 */ /* 0x000fe200078e00ff */
[----:B------:R-:W0:Y:S02]  /*12c0*/  MUFU.RCP64H R19, R7 ;  /* 0x0000000700137308 */ /* 0x000e240000001800 */
[----:B------:R-:W-:Y:S01]  /*12d0*/  @!P3 ISETP.GE.U32.AND P4, PT, R13, R14, PT ;  /* 0x0000000e0d00b20c */ /* 0x000fe20003f86070 */
[----:B------:R-:W-:-:S05]  /*12e0*/  IMAD.MOV.U32 R14, RZ, RZ, 0x1ca00000 ;  /* 0x1ca00000ff0e7424 */ /* 0x000fca00078e00ff */
[----:B------:R-:W-:-:S04]  /*12f0*/  @!P3 SEL R15, R14, 0x63400000, !P4 ;  /* 0x634000000e0fb807 */ /* 0x000fc80006000000 */
[----:B------:R-:W-:-:S04]  /*1300*/  @!P3 LOP3.LUT R15, R15, 0x80000000, R11, 0xf8, !PT ;  /* 0x800000000f0fb812 */ /* 0x000fc800078ef80b */
[----:B------:R-:W-:Y:S01]  /*1310*/  @!P3 LOP3.LUT R21, R15, 0x100000, RZ, 0xfc, !PT ;  /* 0x001000000f15b812 */ /* 0x000fe200078efcff */
[----:B0-----:R-:W-:-:S08]  /*1320*/  DFMA R2, R18, -R6, 1 ;  /* 0x3ff000001202742b */ /* 0x001fd00000000806 */
[----:B------:R-:W-:-:S08]  /*1330*/  DFMA R2, R2, R2, R2 ;  /* 0x000000020202722b */ /* 0x000fd00000000002 */
[----:B------:R-:W-:Y:S01]  /*1340*/  DFMA R18, R18, R2, R18 ;  /* 0x000000021212722b */ /* 0x000fe20000000012 */
[----:B------:R-:W-:Y:S01]  /*1350*/  SEL R3, R14, 0x63400000, !P2 ;  /* 0x634000000e037807 */ /* 0x000fe20005000000 */
[----:B------:R-:W-:-:S03]  /*1360*/  IMAD.MOV.U32 R2, RZ, RZ, R10 ;  /* 0x000000ffff027224 */ /* 0x000fc600078e000a */
[----:B------:R-:W-:-:S03]  /*1370*/  LOP3.LUT R3, R3, 0x800fffff, R11, 0xf8, !PT ;  /* 0x800fffff03037812 */ /* 0x000fc600078ef80b */
[----:B------:R-:W-:-:S03]  /*1380*/  DFMA R22, R18, -R6, 1 ;  /* 0x3ff000001216742b */ /* 0x000fc60000000806 */
[----:B------:R-:W-:-:S05]  /*1390*/  @!P3 DFMA R2, R2, 2, -R20 ;  /* 0x400000000202b82b */ /* 0x000fca0000000814 */
[----:B------:R-:W-:Y:S01]  /*13a0*/  DFMA R18, R18, R22, R18 ;  /* 0x000000161212722b */ /* 0x000fe20000000012 */
[----:B------:R-:W-:Y:S02]  /*13b0*/  IMAD.MOV.U32 R23, RZ, RZ, R13 ;  /* 0x000000ffff177224 */ /* 0x000fe400078e000d */
[----:B------:R-:W-:Y:S01]  /*13c0*/  IMAD.MOV.U32 R22, RZ, RZ, R16 ;  /* 0x000000ffff167224 */ /* 0x000fe200078e0010 */
[----:B------:R-:W-:Y:S02]  /*13d0*/  @!P0 LOP3.LUT R22, R7, 0x7ff00000, RZ, 0xc0, !PT ;  /* 0x7ff0000007168812 */ /* 0x000fe400078ec0ff */
[----:B------:R-:W-:Y:S02]  /*13e0*/  @!P3 LOP3.LUT R23, R3, 0x7ff00000, RZ, 0xc0, !PT ;  /* 0x7ff000000317b812 */ /* 0x000fe400078ec0ff */
[----:B------:R-:W-:Y:S01]  /*13f0*/  DMUL R20, R18, R2 ;  /* 0x0000000212147228 */ /* 0x000fe20000000000 */
[----:B------:R-:W-:Y:S02]  /*1400*/  VIADD R24, R22, 0xffffffff ;  /* 0xffffffff16187836 */ /* 0x000fe40000000000 */
[----:B------:R-:W-:-:S05]  /*1410*/  VIADD R15, R23, 0xffffffff ;  /* 0xffffffff170f7836 */ /* 0x000fca0000000000 */
[----:B------:R-:W-:Y:S01]  /*1420*/  DFMA R16, R20, -R6, R2 ;  /* 0x800000061410722b */ /* 0x000fe20000000002 */
[----:B------:R-:W-:-:S04]  /*1430*/  ISETP.GT.U32.AND P0, PT, R15, 0x7feffffe, PT ;  /* 0x7feffffe0f00780c */ /* 0x000fc80003f04070 */
[----:B------:R-:W-:-:S03]  /*1440*/  ISETP.GT.U32.OR P0, PT, R24, 0x7feffffe, P0 ;  /* 0x7feffffe1800780c */ /* 0x000fc60000704470 */
[----:B------:R-:W-:-:S10]  /*1450*/  DFMA R16, R18, R16, R20 ;  /* 0x000000101210722b */ /* 0x000fd40000000014 */
[----:B------:R-:W-:Y:S05]  /*1460*/  @P0 BRA `(.L_x_10) ;  /* 0x00000000006c0947 */ /* 0x000fea0003800000 */
[----:B------:R-:W-:-:S04]  /*1470*/  LOP3.LUT R18, R9, 0x7ff00000, RZ, 0xc0, !PT ;  /* 0x7ff0000009127812 */ /* 0x000fc800078ec0ff */
[CC--:B------:R-:W-:Y:S02]  /*1480*/  VIADDMNMX R10, R13.reuse, -R18.reuse, 0xb9600000, !PT ;  /* 0xb96000000d0a7446 */ /* 0x0c0fe40007800912 */
[----:B------:R-:W-:Y:S02]  /*1490*/  ISETP.GE.U32.AND P0, PT, R13, R18, PT ;  /* 0x000000120d00720c */ /* 0x000fe40003f06070 */
[----:B------:R-:W-:Y:S02]  /*14a0*/  VIMNMX R10, PT, PT, R10, 0x46a00000, PT ;  /* 0x46a000000a0a7848 */ /* 0x000fe40003fe0100 */
[----:B------:R-:W-:-:S05]  /*14b0*/  SEL R13, R14, 0x63400000, !P0 ;  /* 0x634000000e0d7807 */ /* 0x000fca0004000000 */
[----:B------:R-:W-:Y:S02]  /*14c0*/  IMAD.IADD R13, R10, 0x1, -R13 ;  /* 0x000000010a0d7824 */ /* 0x000fe400078e0a0d */
[----:B------:R-:W-:Y:S02]  /*14d0*/  IMAD.MOV.U32 R10, RZ, RZ, RZ ;  /* 0x000000ffff0a7224 */ /* 0x000fe400078e00ff */
[----:B------:R-:W-:-:S06]  /*14e0*/  VIADD R11, R13, 0x7fe00000 ;  /* 0x7fe000000d0b7836 */ /* 0x000fcc0000000000 */
[----:B------:R-:W-:-:S10]  /*14f0*/  DMUL R14, R16, R10 ;  /* 0x0000000a100e7228 */ /* 0x000fd40000000000 */
[----:B------:R-:W-:-:S13]  /*1500*/  FSETP.GTU.AND P0, PT, |R15|, 1.469367938527859385e-39, PT ;  /* 0x001000000f00780b */ /* 0x000fda0003f0c200 */
[----:B------:R-:W-:Y:S05]  /*1510*/  @P0 BRA `(.L_x_11) ;  /* 0x0000000000940947 */ /* 0x000fea0003800000 */
[----:B------:R-:W-:Y:S01]  /*1520*/  DFMA R2, R16, -R6, R2 ;  /* 0x800000061002722b */ /* 0x000fe20000000002 */
[----:B------:R-:W-:-:S09]  /*1530*/  IMAD.MOV.U32 R10, RZ, RZ, RZ ;  /* 0x000000ffff0a7224 */ /* 0x000fd200078e00ff */
[C---:B------:R-:W-:Y:S02]  /*1540*/  FSETP.NEU.AND P0, PT, R3.reuse, RZ, PT ;  /* 0x000000ff0300720b */ /* 0x040fe40003f0d000 */
[----:B------:R-:W-:-:S04]  /*1550*/  LOP3.LUT R9, R3, 0x80000000, R9, 0x48, !PT ;  /* 0x8000000003097812 */ /* 0x000fc800078e4809 */
[----:B------:R-:W-:-:S07]  /*1560*/  LOP3.LUT R11, R9, R11, RZ, 0xfc, !PT ;  /* 0x0000000b090b7212 */ /* 0x000fce00078efcff */
[----:B------:R-:W-:Y:S05]  /*1570*/  @!P0 BRA `(.L_x_11) ;  /* 0x00000000007c8947 */ /* 0x000fea0003800000 */
[----:B------:R-:W-:Y:S01]  /*1580*/  IMAD.MOV R3, RZ, RZ, -R13 ;  /* 0x000000ffff037224 */ /* 0x000fe200078e0a0d */
[----:B------:R-:W-:Y:S01]  /*1590*/  DMUL.RP R10, R16, R10 ;  /* 0x0000000a100a7228 */ /* 0x000fe20000008000 */
[----:B------:R-:W-:-:S06]  /*15a0*/  IMAD.MOV.U32 R2, RZ, RZ, RZ ;  /* 0x000000ffff027224 */ /* 0x000fcc00078e00ff */
[----:B------:R-:W-:-:S03]  /*15b0*/  DFMA R2, R14, -R2, R16 ;  /* 0x800000020e02722b */ /* 0x000fc60000000010 */
[----:B------:R-:W-:-:S03]  /*15c0*/  LOP3.LUT R9, R11, R9, RZ, 0x3c, !PT ;  /* 0x000000090b097212 */ /* 0x000fc600078e3cff */
[----:B------:R-:W-:-:S04]  /*15d0*/  IADD3 R2, PT, PT, -R13, -0x43300000, RZ ;  /* 0xbcd000000d027810 */ /* 0x000fc80007ffe1ff */
[----:B------:R-:W-:-:S04]  /*15e0*/  FSETP.NEU.AND P0, PT, |R3|, R2, PT ;  /* 0x000000020300720b */ /* 0x000fc80003f0d200 */
[----:B------:R-:W-:Y:S02]  /*15f0*/  FSEL R14, R10, R14, !P0 ;  /* 0x0000000e0a0e7208 */ /* 0x000fe40004000000 */
[----:B------:R-:W-:Y:S01]  /*1600*/  FSEL R15, R9, R15, !P0 ;  /* 0x0000000f090f7208 */ /* 0x000fe20004000000 */
[----:B------:R-:W-:Y:S06]  /*1610*/  BRA `(.L_x_11) ;  /* 0x0000000000547947 */ /* 0x000fec0003800000 */
.L_x_10:
[----:B------:R-:W-:-:S14]  /*1620*/  DSETP.NAN.AND P0, PT, R10, R10, PT ;  /* 0x0000000a0a00722a */ /* 0x000fdc0003f08000 */
[----:B------:R-:W-:Y:S05]  /*1630*/  @P0 BRA `(.L_x_12) ;  /* 0x0000000000440947 */ /* 0x000fea0003800000 */
[----:B------:R-:W-:-:S14]  /*1640*/  DSETP.NAN.AND P0, PT, R8, R8, PT ;  /* 0x000000080800722a */ /* 0x000fdc0003f08000 */
[----:B------:R-:W-:Y:S05]  /*1650*/  @P0 BRA `(.L_x_13) ;  /* 0x0000000000300947 */ /* 0x000fea0003800000 */
[----:B------:R-:W-:Y:S01]  /*1660*/  ISETP.NE.AND P0, PT, R23, R22, PT ;  /* 0x000000161700720c */ /* 0x000fe20003f05270 */
[----:B------:R-:W-:Y:S02]  /*1670*/  IMAD.MOV.U32 R14, RZ, RZ, 0x0 ;  /* 0x00000000ff0e7424 */ /* 0x000fe400078e00ff */
[----:B------:R-:W-:-:S10]  /*1680*/  IMAD.MOV.U32 R15, RZ, RZ, -0x80000 ;  /* 0xfff80000ff0f7424 */ /* 0x000fd400078e00ff */
[----:B------:R-:W-:Y:S05]  /*1690*/  @!P0 BRA `(.L_x_11) ;  /* 0x0000000000348947 */ /* 0x000fea0003800000 */
[----:B------:R-:W-:Y:S02]  /*16a0*/  ISETP.NE.AND P0, PT, R23, 0x7ff00000, PT ;  /* 0x7ff000001700780c */ /* 0x000fe40003f05270 */
[----:B------:R-:W-:Y:S02]  /*16b0*/  LOP3.LUT R15, R11, 0x80000000, R9, 0x48, !PT ;  /* 0x800000000b0f7812 */ /* 0x000fe400078e4809 */
[----:B------:R-:W-:-:S13]  /*16c0*/  ISETP.EQ.OR P0, PT, R22, RZ, !P0 ;  /* 0x000000ff1600720c */ /* 0x000fda0004702670 */
[----:B------:R-:W-:Y:S01]  /*16d0*/  @P0 LOP3.LUT R2, R15, 0x7ff00000, RZ, 0xfc, !PT ;  /* 0x7ff000000f020812 */ /* 0x000fe200078efcff */
[----:B------:R-:W-:Y:S02]  /*16e0*/  @!P0 IMAD.MOV.U32 R14, RZ, RZ, RZ ;  /* 0x000000ffff0e8224 */ /* 0x000fe400078e00ff */
[----:B------:R-:W-:Y:S02]  /*16f0*/  @P0 IMAD.MOV.U32 R14, RZ, RZ, RZ ;  /* 0x000000ffff0e0224 */ /* 0x000fe400078e00ff */
[----:B------:R-:W-:Y:S01]  /*1700*/  @P0 IMAD.MOV.U32 R15, RZ, RZ, R2 ;  /* 0x000000ffff0f0224 */ /* 0x000fe200078e0002 */
[----:B------:R-:W-:Y:S06]  /*1710*/  BRA `(.L_x_11) ;  /* 0x0000000000147947 */ /* 0x000fec0003800000 */
.L_x_13:
[----:B------:R-:W-:Y:S01]  /*1720*/  LOP3.LUT R15, R9, 0x80000, RZ, 0xfc, !PT ;  /* 0x00080000090f7812 */ /* 0x000fe200078efcff */
[----:B------:R-:W-:Y:S01]  /*1730*/  IMAD.MOV.U32 R14, RZ, RZ, R8 ;  /* 0x000000ffff0e7224 */ /* 0x000fe200078e0008 */
[----:B------:R-:W-:Y:S06]  /*1740*/  BRA `(.L_x_11) ;  /* 0x0000000000087947 */ /* 0x000fec0003800000 */
.L_x_12:
[----:B------:R-:W-:Y:S01]  /*1750*/  LOP3.LUT R15, R11, 0x80000, RZ, 0xfc, !PT ;  /* 0x000800000b0f7812 */ /* 0x000fe200078efcff */
[----:B------:R-:W-:-:S07]  /*1760*/  IMAD.MOV.U32 R14, RZ, RZ, R10 ;  /* 0x000000ffff0e7224 */ /* 0x000fce00078e000a */
.L_x_11:
[----:B------:R-:W-:Y:S05]  /*1770*/  BSYNC.RECONVERGENT B1 ;  /* 0x0000000000017941 */ /* 0x000fea0003800200 */
.L_x_9:
[----:B------:R-:W-:Y:S02]  /*1780*/  IMAD.MOV.U32 R13, RZ, RZ, 0x0 ;  /* 0x00000000ff0d7424 */ /* 0x000fe400078e00ff */
[----:B------:R-:W-:Y:S02]  /*1790*/  IMAD.MOV.U32 R2, RZ, RZ, R14 ;  /* 0x000000ffff027224 */ /* 0x000fe400078e000e */
[----:B------:R-:W-:Y:S01]  /*17a0*/  IMAD.MOV.U32 R3, RZ, RZ, R15 ;  /* 0x000000ffff037224 */ /* 0x000fe200078e000f */
[----:B------:R-:W-:Y:S06]  /*17b0*/  RET.REL.NODEC R12 `(_Z29zscore_pvalue_with_ref_kernelPKdS0_PdS1_iiiib) ;  /* 0xffffffe80c107950 */ /* 0x000fec0003c3ffff */
        .weak           $__internal_1_$__cuda_sm20_dsqrt_rn_f64_mediumpath_v1
        .type           $__internal_1_$__cuda_sm20_dsqrt_rn_f64_mediumpath_v1,@function
        .size           $__internal_1_$__cuda_sm20_dsqrt_rn_f64_mediumpath_v1,(.L_x_57 - $__internal_1_$__cuda_sm20_dsqrt_rn_f64_mediumpath_v1)
$__internal_1_$__cuda_sm20_dsqrt_rn_f64_mediumpath_v1:
[----:B------:R-:W-:Y:S01]  /*17c0*/  ISETP.GE.U32.AND P0, PT, R8, -0x3400000, PT ;  /* 0xfcc000000800780c */ /* 0x000fe20003f06070 */
[----:B------:R-:W-:Y:S01]  /*17d0*/  BSSY.RECONVERGENT B1, `(.L_x_14) ;  /* 0x0000028000017945 */ /* 0x000fe20003800200 */
[----:B------:R-:W-:Y:S02]  /*17e0*/  IMAD.MOV.U32 R8, RZ, RZ, R6 ;  /* 0x000000ffff087224 */ /* 0x000fe400078e0006 */
[----:B------:R-:W-:Y:S02]  /*17f0*/  IMAD.MOV.U32 R12, RZ, RZ, R14 ;  /* 0x000000ffff0c7224 */ /* 0x000fe400078e000e */
[----:B------:R-:W-:Y:S02]  /*1800*/  IMAD.MOV.U32 R9, RZ, RZ, R3 ;  /* 0x000000ffff097224 */ /* 0x000fe400078e0003 */
[----:B------:R-:W-:Y:S02]  /*1810*/  IMAD.MOV.U32 R6, RZ, RZ, R16 ;  /* 0x000000ffff067224 */ /* 0x000fe400078e0010 */
[----:B------:R-:W-:-:S03]  /*1820*/  IMAD.MOV.U32 R7, RZ, RZ, R17 ;  /* 0x000000ffff077224 */ /* 0x000fc600078e0011 */
[----:B------:R-:W-:Y:S05]  /*1830*/  @!P0 BRA `(.L_x_15) ;  /* 0x0000000000208947 */ /* 0x000fea0003800000 */
[----:B------:R-:W-:-:S10]  /*1840*/  DFMA.RM R6, R6, R12, R10 ;  /* 0x0000000c0606722b */ /* 0x000fd4000000400a */
[----:B------:R-:W-:-:S05]  /*1850*/  IADD3 R10, P0, PT, R6, 0x1, RZ ;  /* 0x00000001060a7810 */ /* 0x000fca0007f1e0ff */
[----:B------:R-:W-:-:S06]  /*1860*/  IMAD.X R11, RZ, RZ, R7, P0 ;  /* 0x000000ffff0b7224 */ /* 0x000fcc00000e0607 */
[----:B------:R-:W-:-:S08]  /*1870*/  DFMA.RP R8, -R6, R10, R8 ;  /* 0x0000000a0608722b */ /* 0x000fd00000008108 */
[----:B------:R-:W-:-:S06]  /*1880*/  DSETP.GT.AND P0, PT, R8, RZ, PT ;  /* 0x000000ff0800722a */ /* 0x000fcc0003f04000 */
[----:B------:R-:W-:Y:S02]  /*1890*/  FSEL R6, R10, R6, P0 ;  /* 0x000000060a067208 */ /* 0x000fe40000000000 */
[----:B------:R-:W-:Y:S01]  /*18a0*/  FSEL R7, R11, R7, P0 ;  /* 0x000000070b077208 */ /* 0x000fe20000000000 */
[----:B------:R-:W-:Y:S06]  /*18b0*/  BRA `(.L_x_16) ;  /* 0x0000000000647947 */ /* 0x000fec0003800000 */
.L_x_15:
[----:B------:R-:W-:-:S14]  /*18c0*/  DSETP.NE.AND P0, PT, R8, RZ, PT ;  /* 0x000000ff0800722a */ /* 0x000fdc0003f05000 */
[----:B------:R-:W-:Y:S05]  /*18d0*/  @!P0 BRA `(.L_x_17) ;  /* 0x0000000000588947 */ /* 0x000fea0003800000 */
[----:B------:R-:W-:-:S13]  /*18e0*/  ISETP.GE.AND P0, PT, R9, RZ, PT ;  /* 0x000000ff0900720c */ /* 0x000fda0003f06270 */
[----:B------:R-:W-:Y:S02]  /*18f0*/  @!P0 IMAD.MOV.U32 R6, RZ, RZ, 0x0 ;  /* 0x00000000ff068424 */ /* 0x000fe400078e00ff */
[----:B------:R-:W-:Y:S01]  /*1900*/  @!P0 IMAD.MOV.U32 R7, RZ, RZ, -0x80000 ;  /* 0xfff80000ff078424 */ /* 0x000fe200078e00ff */
[----:B------:R-:W-:Y:S06]  /*1910*/  @!P0 BRA `(.L_x_16) ;  /* 0x00000000004c8947 */ /* 0x000fec0003800000 */
[----:B------:R-:W-:-:S13]  /*1920*/  ISETP.GT.AND P0, PT, R9, 0x7fefffff, PT ;  /* 0x7fefffff0900780c */ /* 0x000fda0003f04270 */
[----:B------:R-:W-:Y:S05]  /*1930*/  @P0 BRA `(.L_x_17) ;  /* 0x0000000000400947 */ /* 0x000fea0003800000 */
[----:B------:R-:W-:Y:S01]  /*1940*/  DMUL R6, R8, 8.11296384146066816958e+31 ;  /* 0x4690000008067828 */ /* 0x000fe20000000000 */
[----:B------:R-:W-:Y:S02]  /*1950*/  IMAD.MOV.U32 R12, RZ, RZ, 0x0 ;  /* 0x00000000ff0c7424 */ /* 0x000fe400078e00ff */
[----:B------:R-:W-:Y:S02]  /*1960*/  IMAD.MOV.U32 R8, RZ, RZ, RZ ;  /* 0x000000ffff087224 */ /* 0x000fe400078e00ff */
[----:B------:R-:W-:Y:S01]  /*1970*/  IMAD.MOV.U32 R13, RZ, RZ, 0x3fd80000 ;  /* 0x3fd80000ff0d7424 */ /* 0x000fe200078e00ff */
[----:B------:R-:W0:Y:S03]  /*1980*/  MUFU.RSQ64H R9, R7 ;  /* 0x0000000700097308 */ /* 0x000e260000001c00 */
[----:B0-----:R-:W-:-:S08]  /*1990*/  DMUL R10, R8, R8 ;  /* 0x00000008080a7228 */ /* 0x001fd00000000000 */
[----:B------:R-:W-:-:S08]  /*19a0*/  DFMA R10, R6, -R10, 1 ;  /* 0x3ff00000060a742b */ /* 0x000fd0000000080a */
[----:B------:R-:W-:Y:S02]  /*19b0*/  DFMA R12, R10, R12, 0.5 ;  /* 0x3fe000000a0c742b */ /* 0x000fe4000000000c */
[----:B------:R-:W-:-:S08]  /*19c0*/  DMUL R10, R8, R10 ;  /* 0x0000000a080a7228 */ /* 0x000fd00000000000 */
[----:B------:R-:W-:-:S08]  /*19d0*/  DFMA R10, R12, R10, R8 ;  /* 0x0000000a0c0a722b */ /* 0x000fd00000000008 */
[----:B------:R-:W-:Y:S02]  /*19e0*/  DMUL R8, R6, R10 ;  /* 0x0000000a06087228 */ /* 0x000fe40000000000 */
[----:B------:R-:W-:-:S06]  /*19f0*/  VIADD R11, R11, 0xfff00000 ;  /* 0xfff000000b0b7836 */ /* 0x000fcc0000000000 */
[----:B------:R-:W-:-:S08]  /*1a00*/  DFMA R12, R8, -R8, R6 ;  /* 0x80000008080c722b */ /* 0x000fd00000000006 */
[----:B------:R-:W-:-:S10]  /*1a10*/  DFMA R6, R10, R12, R8 ;  /* 0x0000000c0a06722b */ /* 0x000fd40000000008 */
[----:B------:R-:W-:Y:S01]  /*1a20*/  VIADD R7, R7, 0xfcb00000 ;  /* 0xfcb0000007077836 */ /* 0x000fe20000000000 */
[----:B------:R-:W-:Y:S06]  /*1a30*/  BRA `(.L_x_16) ;  /* 0x0000000000047947 */ /* 0x000fec0003800000 */
.L_x_17:
[----:B------:R-:W-:-:S11]  /*1a40*/  DADD R6, R8, R8 ;  /* 0x0000000008067229 */ /* 0x000fd60000000008 */
.L_x_16:
[----:B------:R-:W-:Y:S05]  /*1a50*/  BSYNC.RECONVERGENT B1 ;  /* 0x0000000000017941 */ /* 0x000fea0003800200 */
.L_x_14:
[----:B------:R-:W-:-:S04]  /*1a60*/  IMAD.MOV.U32 R3, RZ, RZ, 0x0 ;  /* 0x00000000ff037424 */ /* 0x000fc800078e00ff */
[----:B------:R-:W-:Y:S05]  /*1a70*/  RET.REL.NODEC R2 `(_Z29zscore_pvalue_with_ref_kernelPKdS0_PdS1_iiiib) ;  /* 0xffffffe402607950 */ /* 0x000fea0003c3ffff */
.L_x_18:
[----:B------:R-:W-:-:S00]  /*1a80*/  BRA `(.L_x_18) ;  /* 0xfffffffc00fc7947 */ /* 0x000fc0000383ffff */
[----:B------:R-:W-:-:S00]  /*1a90*/  NOP ;  /* 0x0000000000007918 */ /* 0x000fc00000000000 */
        /* <DEDUP_REMOVED lines=14> */
.L_x_57:


//--------------------- .text._Z22rank_sum_masked_kernelPKdPKbPdii --------------------------
	.section	.text._Z22rank_sum_masked_kernelPKdPKbPdii,"ax",@progbits
	.align	128
        .global         _Z22rank_sum_masked_kernelPKdPKbPdii
        .type           _Z22rank_sum_masked_kernelPKdPKbPdii,@function
        .size           _Z22rank_sum_masked_kernelPKdPKbPdii,(.L_x_61 - _Z22rank_sum_masked_kernelPKdPKbPdii)
        .other          _Z22rank_sum_masked_kernelPKdPKbPdii,@"STO_CUDA_ENTRY STV_DEFAULT"
_Z22rank_sum_masked_kernelPKdPKbPdii:
.text._Z22rank_sum_masked_kernelPKdPKbPdii:
[----:B------:R-:W-:Y:S08]  /*0000*/  LDC R1, c[0x0][0x37c] ;  /* 0x0000df00ff017b82 */ /* 0x000ff00000000800 */
[----:B------:R-:W0:Y:S08]  /*0010*/  S2UR UR6, SR_CTAID.X ;  /* 0x00000000000679c3 */ /* 0x000e300000002500 */
[----:B------:R-:W0:Y:S02]  /*0020*/  LDC R0, c[0x0][0x39c] ;  /* 0x0000e700ff007b82 */ /* 0x000e240000000800 */
[----:B0-----:R-:W-:-:S13]  /*0030*/  ISETP.LE.AND P0, PT, R0, UR6, PT ;  /* 0x0000000600007c0c */ /* 0x001fda000bf03270 */
[----:B------:R-:W-:Y:S05]  /*0040*/  @P0 EXIT ;  /* 0x000000000000094d */ /* 0x000fea0003800000 */
[----:B------:R-:W0:Y:S01]  /*0050*/  S2R R0, SR_TID.X ;  /* 0x0000000000007919 */ /* 0x000e220000002100 */
[----:B------:R-:W0:Y:S01]  /*0060*/  LDC R5, c[0x0][0x398] ;  /* 0x0000e600ff057b82 */ /* 0x000e220000000800 */
[----:B------:R-:W1:Y:S01]  /*0070*/  LDCU.64 UR8, c[0x0][0x358] ;  /* 0x00006b00ff0877ac */ /* 0x000e620008000a00 */
[----:B------:R-:W-:Y:S01]  /*0080*/  BSSY.RECONVERGENT B0, `(.L_x_19) ;  /* 0x000001f000007945 */ /* 0x000fe20003800200 */
[----:B------:R-:W-:Y:S01]  /*0090*/  CS2R R2, SRZ ;  /* 0x0000000000027805 */ /* 0x000fe2000001ff00 */
[----:B------:R-:W2:Y:S01]  /*00a0*/  LDCU UR7, c[0x0][0x398] ;  /* 0x00007300ff0777ac */ /* 0x000ea20008000800 */
[----:B------:R-:W3:Y:S01]  /*00b0*/  LDCU.64 UR4, c[0x0][0x388] ;  /* 0x00007100ff0477ac */ /* 0x000ee20008000a00 */
[----:B------:R-:W4:Y:S01]  /*00c0*/  LDCU.64 UR10, c[0x0][0x380] ;  /* 0x00007000ff0a77ac */ /* 0x000f220008000a00 */
[----:B0-----:R-:W-:-:S13]  /*00d0*/  ISETP.GE.AND P0, PT, R0, R5, PT ;  /* 0x000000050000720c */ /* 0x001fda0003f06270 */
[----:B-1234-:R-:W-:Y:S05]  /*00e0*/  @P0 BRA `(.L_x_20) ;  /* 0x0000000000600947 */ /* 0x01efea0003800000 */
[----:B------:R-:W0:Y:S01]  /*00f0*/  LDC R8, c[0x0][0x360] ;  /* 0x0000d800ff087b82 */ /* 0x000e220000000800 */
[----:B------:R-:W-:Y:S01]  /*0100*/  SHF.R.S32.HI R2, RZ, 0x1f, R5 ;  /* 0x0000001fff027819 */ /* 0x000fe20000011405 */
[----:B------:R-:W-:-:S04]  /*0110*/  IMAD.WIDE.U32 R4, R5, UR6, RZ ;  /* 0x0000000605047c25 */ /* 0x000fc8000f8e00ff */
[----:B------:R-:W-:Y:S01]  /*0120*/  IMAD R11, R2, UR6, RZ ;  /* 0x00000006020b7c24 */ /* 0x000fe2000f8e02ff */
[----:B------:R-:W-:Y:S01]  /*0130*/  CS2R R2, SRZ ;  /* 0x0000000000027805 */ /* 0x000fe2000001ff00 */
[----:B------:R-:W-:Y:S02]  /*0140*/  IMAD.MOV.U32 R9, RZ, RZ, R0 ;  /* 0x000000ffff097224 */ /* 0x000fe400078e0000 */
[----:B------:R-:W-:-:S07]  /*0150*/  IMAD.IADD R11, R5, 0x1, R11 ;  /* 0x00000001050b7824 */ /* 0x000fce00078e020b */
.L_x_23:
[----:B------:R-:W-:Y:S02]  /*0160*/  SHF.R.S32.HI R10, RZ, 0x1f, R9 ;  /* 0x0000001fff0a7819 */ /* 0x000fe40000011409 */
[----:B------:R-:W-:-:S04]  /*0170*/  IADD3 R6, P0, PT, R9, UR4, RZ ;  /* 0x0000000409067c10 */ /* 0x000fc8000ff1e0ff */
[----:B------:R-:W-:-:S05]  /*0180*/  IADD3.X R7, PT, PT, R10, UR5, RZ, P0, !PT ;  /* 0x000000050a077c10 */ /* 0x000fca00087fe4ff */
[----:B------:R-:W2:Y:S01]  /*0190*/  LDG.E.U8.CONSTANT R6, desc[UR8][R6.64] ;  /* 0x0000000806067981 */ /* 0x000ea2000c1e9100 */
[----:B------:R-:W-:Y:S01]  /*01a0*/  BSSY.RECONVERGENT B1, `(.L_x_21) ;  /* 0x0000009000017945 */ /* 0x000fe20003800200 */
[----:B--2---:R-:W-:-:S13]  /*01b0*/  ISETP.NE.AND P0, PT, R6, RZ, PT ;  /* 0x000000ff0600720c */ /* 0x004fda0003f05270 */
[----:B------:R-:W-:Y:S05]  /*01c0*/  @!P0 BRA `(.L_x_22) ;  /* 0x0000000000188947 */ /* 0x000fea0003800000 */
[----:B------:R-:W-:-:S05]  /*01d0*/  IADD3 R7, P0, PT, R9, R4, RZ ;  /* 0x0000000409077210 */ /* 0x000fca0007f1e0ff */
[----:B------:R-:W-:Y:S01]  /*01e0*/  IMAD.X R10, R10, 0x1, R11, P0 ;  /* 0x000000010a0a7824 */ /* 0x000fe200000e060b */
[----:B------:R-:W-:-:S04]  /*01f0*/  LEA R6, P0, R7, UR10, 0x3 ;  /* 0x0000000a07067c11 */ /* 0x000fc8000f8018ff */
[----:B------:R-:W-:-:S06]  /*0200*/  LEA.HI.X R7, R7, UR11, R10, 0x3, P0 ;  /* 0x0000000b07077c11 */ /* 0x000fcc00080f1c0a */
[----:B------:R-:W2:Y:S02]  /*0210*/  LDG.E.64.CONSTANT R6, desc[UR8][R6.64] ;  /* 0x0000000806067981 */ /* 0x000ea4000c1e9b00 */
[----:B--2---:R-:W-:-:S11]  /*0220*/  DADD R2, R2, R6 ;  /* 0x0000000002027229 */ /* 0x004fd60000000006 */
.L_x_22:
[----:B------:R-:W-:Y:S05]  /*0230*/  BSYNC.RECONVERGENT B1 ;  /* 0x0000000000017941 */ /* 0x000fea0003800200 */
.L_x_21:
[----:B0-----:R-:W-:-:S05]  /*0240*/  IMAD.IADD R9, R8, 0x1, R9 ;  /* 0x0000000108097824 */ /* 0x001fca00078e0209 */
[----:B------:R-:W-:-:S13]  /*0250*/  ISETP.GE.AND P0, PT, R9, UR7, PT ;  /* 0x0000000709007c0c */ /* 0x000fda000bf06270 */
[----:B------:R-:W-:Y:S05]  /*0260*/  @!P0 BRA `(.L_x_23) ;  /* 0xfffffffc00bc8947 */ /* 0x000fea000383ffff */
.L_x_20:
[----:B------:R-:W-:Y:S05]  /*0270*/  BSYNC.RECONVERGENT B0 ;  /* 0x0000000000007941 */ /* 0x000fea0003800200 */
.L_x_19:
[----:B------:R-:W-:Y:S01]  /*0280*/  SHFL.DOWN PT, R5, R3, 0x10, 0x1f ;  /* 0x0a001f0003057f89 */ /* 0x000fe200000e0000 */
[C---:B------:R-:W-:Y:S02]  /*0290*/  LOP3.LUT P0, RZ, R0.reuse, 0x1f, RZ, 0xc0, !PT ;  /* 0x0000001f00ff7812 */ /* 0x040fe4000780c0ff */
[----:B------:R-:W-:Y:S01]  /*02a0*/  ISETP.GT.U32.AND P1, PT, R0, 0x1f, PT ;  /* 0x0000001f0000780c */ /* 0x000fe20003f24070 */
[----:B------:R-:W0:Y:S10]  /*02b0*/  SHFL.DOWN PT, R4, R2, 0x10, 0x1f ;  /* 0x0a001f0002047f89 */ /* 0x000e3400000e0000 */
[----:B------:R-:W1:Y:S01]  /*02c0*/  @!P0 S2R R13, SR_CgaCtaId ;  /* 0x00000000000d8919 */ /* 0x000e620000008800 */
[----:B0-----:R-:W-:-:S07]  /*02d0*/  DADD R4, R4, R2 ;  /* 0x0000000004047229 */ /* 0x001fce0000000002 */
[----:B------:R-:W-:Y:S04]  /*02e0*/  SHFL.DOWN PT, R7, R5, 0x8, 0x1f ;  /* 0x09001f0005077f89 */ /* 0x000fe800000e0000 */
[----:B------:R-:W0:Y:S02]  /*02f0*/  SHFL.DOWN PT, R6, R4, 0x8, 0x1f ;  /* 0x09001f0004067f89 */ /* 0x000e2400000e0000 */
[----:B0-----:R-:W-:Y:S01]  /*0300*/  DADD R6, R4, R6 ;  /* 0x0000000004067229 */ /* 0x001fe20000000006 */
[----:B------:R-:W-:-:S04]  /*0310*/  @!P0 MOV R4, 0x400 ;  /* 0x0000040000048802 */ /* 0x000fc80000000f00 */
[----:B-1----:R-:W-:Y:S02]  /*0320*/  @!P0 LEA R5, R13, R4, 0x18 ;  /* 0x000000040d058211 */ /* 0x002fe400078ec0ff */
[----:B------:R-:W-:Y:S02]  /*0330*/  SHFL.DOWN PT, R9, R7, 0x4, 0x1f ;  /* 0x08801f0007097f89 */ /* 0x000fe400000e0000 */
[----:B------:R-:W-:Y:S02]  /*0340*/  @!P0 LEA.HI R5, R0, R5, RZ, 0x1e ;  /* 0x0000000500058211 */ /* 0x000fe400078ff0ff */
[----:B------:R-:W0:Y:S02]  /*0350*/  SHFL.DOWN PT, R8, R6, 0x4, 0x1f ;  /* 0x08801f0006087f89 */ /* 0x000e2400000e0000 */
[----:B0-----:R-:W-:-:S07]  /*0360*/  DADD R8, R6, R8 ;  /* 0x0000000006087229 */ /* 0x001fce0000000008 */
[----:B------:R-:W-:Y:S04]  /*0370*/  SHFL.DOWN PT, R11, R9, 0x2, 0x1f ;  /* 0x08401f00090b7f89 */ /* 0x000fe800000e0000 */
[----:B------:R-:W0:Y:S02]  /*0380*/  SHFL.DOWN PT, R10, R8, 0x2, 0x1f ;  /* 0x08401f00080a7f89 */ /* 0x000e2400000e0000 */
[----:B0-----:R-:W-:-:S07]  /*0390*/  DADD R10, R8, R10 ;  /* 0x00000000080a7229 */ /* 0x001fce000000000a */
[----:B------:R-:W-:Y:S04]  /*03a0*/  SHFL.DOWN PT, R3, R11, 0x1, 0x1f ;  /* 0x08201f000b037f89 */ /* 0x000fe800000e0000 */
[----:B------:R-:W0:Y:S02]  /*03b0*/  SHFL.DOWN PT, R2, R10, 0x1, 0x1f ;  /* 0x08201f000a027f89 */ /* 0x000e2400000e0000 */
[----:B0-----:R-:W-:-:S07]  /*03c0*/  DADD R2, R10, R2 ;  /* 0x000000000a027229 */ /* 0x001fce0000000002 */
[----:B------:R0:W-:Y:S01]  /*03d0*/  @!P0 STS.64 [R5], R2 ;  /* 0x0000000205008388 */ /* 0x0001e20000000a00 */
[----:B------:R-:W-:Y:S06]  /*03e0*/  BAR.SYNC.DEFER_BLOCKING 0x0 ;  /* 0x0000000000007b1d */ /* 0x000fec0000010000 */
[----:B------:R-:W-:Y:S05]  /*03f0*/  @P1 EXIT ;  /* 0x000000000000194d */ /* 0x000fea0003800000 */
[----:B------:R-:W1:Y:S02]  /*0400*/  LDCU UR4, c[0x0][0x360] ;  /* 0x00006c00ff0477ac */ /* 0x000e640008000800 */
[----:B-1----:R-:W-:-:S04]  /*0410*/  UIADD3 UR4, UPT, UPT, UR4, 0x1f, URZ ;  /* 0x0000001f04047890 */ /* 0x002fc8000fffe0ff */
[----:B------:R-:W-:-:S06]  /*0420*/  USHF.R.U32.HI UR4, URZ, 0x5, UR4 ;  /* 0x00000005ff047899 */ /* 0x000fcc0008011604 */
[----:B------:R-:W-:-:S13]  /*0430*/  ISETP.GE.U32.AND P0, PT, R0, UR4, PT ;  /* 0x0000000400007c0c */ /* 0x000fda000bf06070 */
[----:B0-----:R-:W0:Y:S01]  /*0440*/  @!P0 S2R R3, SR_CgaCtaId ;  /* 0x0000000000038919 */ /* 0x001e220000008800 */
[----:B------:R-:W-:-:S04]  /*0450*/  @!P0 MOV R2, 0x400 ;  /* 0x0000040000028802 */ /* 0x000fc80000000f00 */
[----:B0-----:R-:W-:Y:S02]  /*0460*/  @!P0 LEA R5, R3, R2, 0x18 ;  /* 0x0000000203058211 */ /* 0x001fe400078ec0ff */
[----:B------:R-:W-:-:S03]  /*0470*/  CS2R R2, SRZ ;  /* 0x0000000000027805 */ /* 0x000fc6000001ff00 */
[----:B------:R-:W-:-:S05]  /*0480*/  @!P0 IMAD R12, R0, 0x8, R5 ;  /* 0x00000008000c8824 */ /* 0x000fca00078e0205 */
[----:B------:R-:W0:Y:S01]  /*0490*/  @!P0 LDS.64 R2, [R12] ;  /* 0x000000000c028984 */ /* 0x000e220000000a00 */
[----:B------:R-:W-:-:S03]  /*04a0*/  ISETP.NE.AND P0, PT, R0, RZ, PT ;  /* 0x000000ff0000720c */ /* 0x000fc60003f05270 */
[----:B0-----:R-:W-:Y:S04]  /*04b0*/  SHFL.DOWN PT, R5, R3, 0x10, 0x1f ;  /* 0x0a001f0003057f89 */ /* 0x001fe800000e0000 */
        /* <DEDUP_REMOVED lines=11> */
[----:B------:R0:W1:Y:S04]  /*0570*/  SHFL.DOWN PT, R3, R11, 0x1, 0x1f ;  /* 0x08201f000b037f89 */ /* 0x00006800000e0000 */
[----:B------:R0:W2:Y:S01]  /*0580*/  SHFL.DOWN PT, R2, R10, 0x1, 0x1f ;  /* 0x08201f000a027f89 */ /* 0x0000a200000e0000 */
[----:B------:R-:W-:Y:S05]  /*0590*/  @P0 EXIT ;  /* 0x000000000000094d */ /* 0x000fea0003800000 */
[----:B------:R-:W3:Y:S01]  /*05a0*/  LDCU.64 UR4, c[0x0][0x390] ;  /* 0x00007200ff0477ac */ /* 0x000ee20008000a00 */
[----:B012---:R-:W-:Y:S01]  /*05b0*/  DADD R10, R10, R2 ;  /* 0x000000000a0a7229 */ /* 0x007fe20000000002 */
[----:B---3--:R-:W-:-:S04]  /*05c0*/  ULEA UR4, UP0, UR6, UR4, 0x3 ;  /* 0x0000000406047291 */ /* 0x008fc8000f8018ff */
[----:B------:R-:W-:Y:S02]  /*05d0*/  ULEA.HI.X UR5, UR6, UR5, URZ, 0x3, UP0 ;  /* 0x0000000506057291 */ /* 0x000fe400080f1cff */
[----:B------:R-:W-:-:S04]  /*05e0*/  IMAD.U32 R2, RZ, RZ, UR4 ;  /* 0x00000004ff027e24 */ /* 0x000fc8000f8e00ff */
[----:B------:R-:W-:-:S05]  /*05f0*/  IMAD.U32 R3, RZ, RZ, UR5 ;  /* 0x00000005ff037e24 */ /* 0x000fca000f8e00ff */
[----:B------:R-:W-:Y:S01]  /*0600*/  STG.E.64 desc[UR8][R2.64], R10 ;  /* 0x0000000a02007986 */ /* 0x000fe2000c101b08 */
[----:B------:R-:W-:Y:S05]  /*0610*/  EXIT ;  /* 0x000000000000794d */ /* 0x000fea0003800000 */
.L_x_24:
        /* <DEDUP_REMOVED lines=14> */
.L_x_61:


//--------------------- .text._Z20stats_grouped_kernelPKdPKiS2_PdS3_S3_iiiii --------------------------
	.section	.text._Z20stats_grouped_kernelPKdPKiS2_PdS3_S3_iiiii,"ax",@progbits
	.align	128
        .global         _Z20stats_grouped_kernelPKdPKiS2_PdS3_S3_iiiii
        .type           _Z20stats_grouped_kernelPKdPKiS2_PdS3_S3_iiiii,@function
        .size           _Z20stats_grouped_kernelPKdPKiS2_PdS3_S3_iiiii,(.L_x_62 - _Z20stats_grouped_kernelPKdPKiS2_PdS3_S3_iiiii)
        .other          _Z20stats_grouped_kernelPKdPKiS2_PdS3_S3_iiiii,@"STO_CUDA_ENTRY STV_DEFAULT"
_Z20stats_grouped_kernelPKdPKiS2_PdS3_S3_iiiii:
.text._Z20stats_grouped_kernelPKdPKiS2_PdS3_S3_iiiii:
[----:B------:R-:W-:Y:S01]  /*0000*/  LDC R1, c[0x0][0x37c] ;  /* 0x0000df00ff017b82 */ /* 0x000fe20000000800 */
[----:B------:R-:W0:Y:S07]  /*0010*/  S2R R0, SR_CTAID.Y ;  /* 0x0000000000007919 */ /* 0x000e2e0000002600 */
[----:B------:R-:W1:Y:S01]  /*0020*/  S2UR UR10, SR_CTAID.X ;  /* 0x00000000000a79c3 */ /* 0x000e620000002500 */
[----:B------:R-:W0:Y:S07]  /*0030*/  LDCU UR4, c[0x0][0x3b8] ;  /* 0x00007700ff0477ac */ /* 0x000e2e0008000800 */
[----:B------:R-:W1:Y:S01]  /*0040*/  LDC R2, c[0x0][0x3b4] ;  /* 0x0000ed00ff027b82 */ /* 0x000e620000000800 */
[----:B0-----:R-:W-:-:S04]  /*0050*/  ISETP.GE.AND P0, PT, R0, UR4, PT ;  /* 0x0000000400007c0c */ /* 0x001fc8000bf06270 */
[----:B-1----:R-:W-:-:S13]  /*0060*/  ISETP.LE.OR P0, PT, R2, UR10, P0 ;  /* 0x0000000a02007c0c */ /* 0x002fda0008703670 */
[----:B------:R-:W-:Y:S05]  /*0070*/  @P0 EXIT ;  /* 0x000000000000094d */ /* 0x000fea0003800000 */
[----:B------:R-:W0:Y:S01]  /*0080*/  LDC.64 R10, c[0x0][0x390] ;  /* 0x0000e400ff0a7b82 */ /* 0x000e220000000a00 */
[----:B------:R-:W1:Y:S01]  /*0090*/  LDCU.64 UR8, c[0x0][0x358] ;  /* 0x00006b00ff0877ac */ /* 0x000e620008000a00 */
[----:B------:R-:W2:Y:S01]  /*00a0*/  S2R R2, SR_TID.X ;  /* 0x0000000000027919 */ /* 0x000ea20000002100 */
[----:B------:R-:W3:Y:S01]  /*00b0*/  LDCU.64 UR4, c[0x0][0x380] ;  /* 0x00007000ff0477ac */ /* 0x000ee20008000a00 */
[----:B0-----:R-:W-:-:S05]  /*00c0*/  IMAD.WIDE.U32 R10, R0, 0x4, R10 ;  /* 0x00000004000a7825 */ /* 0x001fca00078e000a */
[----:B-1----:R-:W2:Y:S04]  /*00d0*/  LDG.E.CONSTANT R5, desc[UR8][R10.64] ;  /* 0x000000080a057981 */ /* 0x002ea8000c1e9900 */
[----:B------:R-:W4:Y:S01]  /*00e0*/  LDG.E.CONSTANT R3, desc[UR8][R10.64+0x4] ;  /* 0x000004080a037981 */ /* 0x000f22000c1e9900 */
[----:B------:R-:W-:Y:S01]  /*00f0*/  BSSY.RECONVERGENT B0, `(.L_x_25) ;  /* 0x0000022000007945 */ /* 0x000fe20003800200 */
[----:B------:R-:W-:Y:S02]  /*0100*/  CS2R R8, SRZ ;  /* 0x0000000000087805 */ /* 0x000fe4000001ff00 */
[----:B------:R-:W-:Y:S01]  /*0110*/  CS2R R6, SRZ ;  /* 0x0000000000067805 */ /* 0x000fe2000001ff00 */
[----:B--2---:R-:W-:Y:S01]  /*0120*/  IMAD.IADD R16, R5, 0x1, R2 ;  /* 0x0000000105107824 */ /* 0x004fe200078e0202 */
[----:B------:R-:W-:-:S04]  /*0130*/  CS2R R4, SRZ ;  /* 0x0000000000047805 */ /* 0x000fc8000001ff00 */
[----:B----4-:R-:W-:-:S13]  /*0140*/  ISETP.GE.AND P0, PT, R16, R3, PT ;  /* 0x000000031000720c */ /* 0x010fda0003f06270 */
[----:B---3--:R-:W-:Y:S05]  /*0150*/  @P0 BRA `(.L_x_26) ;  /* 0x00000000006c0947 */ /* 0x008fea0003800000 */
[----:B------:R-:W0:Y:S01]  /*0160*/  LDC R10, c[0x0][0x3b0] ;  /* 0x0000ec00ff0a7b82 */ /* 0x000e220000000800 */
[----:B------:R-:W-:Y:S01]  /*0170*/  IMAD.MOV.U32 R15, RZ, RZ, R16 ;  /* 0x000000ffff0f7224 */ /* 0x000fe200078e0010 */
[----:B------:R-:W-:Y:S02]  /*0180*/  CS2R R6, SRZ ;  /* 0x0000000000067805 */ /* 0x000fe4000001ff00 */
[----:B------:R-:W-:-:S04]  /*0190*/  CS2R R8, SRZ ;  /* 0x0000000000087805 */ /* 0x000fc8000001ff00 */
[----:B------:R-:W1:Y:S08]  /*01a0*/  LDC R14, c[0x0][0x360] ;  /* 0x0000d800ff0e7b82 */ /* 0x000e700000000800 */
[----:B------:R-:W2:Y:S01]  /*01b0*/  LDC.64 R12, c[0x0][0x388] ;  /* 0x0000e200ff0c7b82 */ /* 0x000ea20000000a00 */
[----:B0-----:R-:W-:Y:S01]  /*01c0*/  SHF.R.S32.HI R4, RZ, 0x1f, R10 ;  /* 0x0000001fff047819 */ /* 0x001fe2000001140a */
[----:B------:R-:W-:-:S04]  /*01d0*/  IMAD.WIDE.U32 R10, R10, UR10, RZ ;  /* 0x0000000a0a0a7c25 */ /* 0x000fc8000f8e00ff */
[----:B------:R-:W-:Y:S01]  /*01e0*/  IMAD R17, R4, UR10, RZ ;  /* 0x0000000a04117c24 */ /* 0x000fe2000f8e02ff */
[----:B------:R-:W-:-:S03]  /*01f0*/  CS2R R4, SRZ ;  /* 0x0000000000047805 */ /* 0x000fc6000001ff00 */
[----:B-1----:R-:W-:-:S07]  /*0200*/  IMAD.IADD R22, R11, 0x1, R17 ;  /* 0x000000010b167824 */ /* 0x002fce00078e0211 */
.L_x_27:
[----:B--2---:R-:W-:-:S06]  /*0210*/  IMAD.WIDE R16, R15, 0x4, R12 ;  /* 0x000000040f107825 */ /* 0x004fcc00078e020c */
[----:B------:R-:W2:Y:S02]  /*0220*/  LDG.E.CONSTANT R17, desc[UR8][R16.64] ;  /* 0x0000000810117981 */ /* 0x000ea4000c1e9900 */
[----:B--2---:R-:W-:-:S04]  /*0230*/  IADD3 R19, P0, PT, R17, R10, RZ ;  /* 0x0000000a11137210 */ /* 0x004fc80007f1e0ff */
[----:B------:R-:W-:Y:S02]  /*0240*/  LEA.HI.X.SX32 R20, R17, R22, 0x1, P0 ;  /* 0x0000001611147211 */ /* 0x000fe400000f0eff */
[----:B------:R-:W-:-:S04]  /*0250*/  LEA R18, P0, R19, UR4, 0x3 ;  /* 0x0000000413127c11 */ /* 0x000fc8000f8018ff */
[----:B------:R-:W-:-:S06]  /*0260*/  LEA.HI.X R19, R19, UR5, R20, 0x3, P0 ;  /* 0x0000000513137c11 */ /* 0x000fcc00080f1c14 */
[----:B------:R-:W2:Y:S01]  /*0270*/  LDG.E.64.CONSTANT R18, desc[UR8][R18.64] ;  /* 0x0000000812127981 */ /* 0x000ea2000c1e9b00 */
[----:B------:R-:W-:Y:S02]  /*0280*/  IMAD.IADD R15, R14, 0x1, R15 ;  /* 0x000000010e0f7824 */ /* 0x000fe400078e020f */
[----:B------:R-:W-:Y:S01]  /*0290*/  IMAD.MOV.U32 R20, RZ, RZ, RZ ;  /* 0x000000ffff147224 */ /* 0x000fe200078e00ff */
[C---:B--2---:R-:W-:Y:S02]  /*02a0*/  DSETP.NEU.AND P0, PT, R18.reuse, RZ, PT ;  /* 0x000000ff1200722a */ /* 0x044fe40003f0d000 */
[C---:B------:R-:W-:Y:S02]  /*02b0*/  DADD R8, R18.reuse, R8 ;  /* 0x0000000012087229 */ /* 0x040fe40000000008 */
[----:B------:R-:W-:Y:S02]  /*02c0*/  DFMA R6, R18, R18, R6 ;  /* 0x000000121206722b */ /* 0x000fe40000000006 */
[----:B------:R-:W-:-:S02]  /*02d0*/  FSEL R21, RZ, 1.875, !P0 ;  /* 0x3ff00000ff157808 */ /* 0x000fc40004000000 */
[----:B------:R-:W-:-:S04]  /*02e0*/  ISETP.GE.AND P0, PT, R15, R3, PT ;  /* 0x000000030f00720c */ /* 0x000fc80003f06270 */
[----:B------:R-:W-:-:S09]  /*02f0*/  DADD R4, R4, R20 ;  /* 0x0000000004047229 */ /* 0x000fd20000000014 */
[----:B------:R-:W-:Y:S05]  /*0300*/  @!P0 BRA `(.L_x_27) ;  /* 0xfffffffc00c08947 */ /* 0x000fea000383ffff */
.L_x_26:
[----:B------:R-:W-:Y:S05]  /*0310*/  BSYNC.RECONVERGENT B0 ;  /* 0x0000000000007941 */ /* 0x000fea0003800200 */
.L_x_25:
[----:B------:R-:W-:Y:S01]  /*0320*/  SHFL.DOWN PT, R11, R9, 0x10, 0x1f ;  /* 0x0a001f00090b7f89 */ /* 0x000fe200000e0000 */
[C---:B------:R-:W-:Y:S01]  /*0330*/  LOP3.LUT P0, RZ, R2.reuse, 0x1f, RZ, 0xc0, !PT ;  /* 0x0000001f02ff7812 */ /* 0x040fe2000780c0ff */
[----:B------:R-:W-:Y:S01]  /*0340*/  BSSY.RECONVERGENT B0, `(.L_x_28) ;  /* 0x000003c000007945 */ /* 0x000fe20003800200 */
[----:B------:R-:W-:Y:S01]  /*0350*/  ISETP.GT.U32.AND P1, PT, R2, 0x1f, PT ;  /* 0x0000001f0200780c */ /* 0x000fe20003f24070 */
[----:B------:R-:W0:Y:S04]  /*0360*/  SHFL.DOWN PT, R10, R8, 0x10, 0x1f ;  /* 0x0a001f00080a7f89 */ /* 0x000e2800000e0000 */
[----:B------:R-:W-:Y:S04]  /*0370*/  SHFL.DOWN PT, R13, R7, 0x10, 0x1f ;  /* 0x0a001f00070d7f89 */ /* 0x000fe800000e0000 */
[----:B------:R-:W1:Y:S04]  /*0380*/  SHFL.DOWN PT, R12, R6, 0x10, 0x1f ;  /* 0x0a001f00060c7f89 */ /* 0x000e6800000e0000 */
[----:B------:R-:W-:Y:S04]  /*0390*/  SHFL.DOWN PT, R15, R5, 0x10, 0x1f ;  /* 0x0a001f00050f7f89 */ /* 0x000fe800000e0000 */
[----:B------:R-:W2:Y:S01]  /*03a0*/  SHFL.DOWN PT, R14, R4, 0x10, 0x1f ;  /* 0x0a001f00040e7f89 */ /* 0x000ea200000e0000 */
[----:B0-----:R-:W-:-:S07]  /*03b0*/  DADD R10, R10, R8 ;  /* 0x000000000a0a7229 */ /* 0x001fce0000000008 */
[----:B------:R-:W-:Y:S01]  /*03c0*/  SHFL.DOWN PT, R17, R11, 0x8, 0x1f ;  /* 0x09001f000b117f89 */ /* 0x000fe200000e0000 */
[----:B-1----:R-:W-:-:S03]  /*03d0*/  DADD R12, R12, R6 ;  /* 0x000000000c0c7229 */ /* 0x002fc60000000006 */
[----:B------:R-:W0:Y:S04]  /*03e0*/  SHFL.DOWN PT, R16, R10, 0x8, 0x1f ;  /* 0x09001f000a107f89 */ /* 0x000e2800000e0000 */
[----:B------:R-:W-:Y:S01]  /*03f0*/  SHFL.DOWN PT, R19, R13, 0x8, 0x1f ;  /* 0x09001f000d137f89 */ /* 0x000fe200000e0000 */
[----:B--2---:R-:W-:-:S03]  /*0400*/  DADD R14, R14, R4 ;  /* 0x000000000e0e7229 */ /* 0x004fc60000000004 */
        /* <DEDUP_REMOVED lines=30> */
[----:B0-----:R-:W-:Y:S02]  /*05f0*/  DADD R8, R12, R8 ;  /* 0x000000000c087229 */ /* 0x001fe40000000008 */
[----:B-1----:R-:W-:-:S02]  /*0600*/  DADD R18, R14, R18 ;  /* 0x000000000e127229 */ /* 0x002fc40000000012 */
[----:B--2---:R-:W-:Y:S01]  /*0610*/  DADD R4, R16, R4 ;  /* 0x0000000010047229 */ /* 0x004fe20000000004 */
[----:B------:R-:W-:Y:S10]  /*0620*/  @P0 BRA `(.L_x_29) ;  /* 0x0000000000340947 */ /* 0x000ff40003800000 */
[----:B------:R-:W0:Y:S01]  /*0630*/  S2UR UR7, SR_CgaCtaId ;  /* 0x00000000000779c3 */ /* 0x000e220000008800 */
[----:B------:R-:W-:Y:S02]  /*0640*/  UMOV UR4, 0x400 ;  /* 0x0000040000047882 */ /* 0x000fe40000000000 */
[----:B------:R-:W-:Y:S02]  /*0650*/  UIADD3 UR5, UPT, UPT, UR4, 0x100, URZ ;  /* 0x0000010004057890 */ /* 0x000fe4000fffe0ff */
[----:B------:R-:W-:Y:S02]  /*0660*/  UIADD3 UR6, UPT, UPT, UR4, 0x200, URZ ;  /* 0x0000020004067890 */ /* 0x000fe4000fffe0ff */
[----:B0-----:R-:W-:Y:S02]  /*0670*/  ULEA UR4, UR7, UR4, 0x18 ;  /* 0x0000000407047291 */ /* 0x001fe4000f8ec0ff */
[----:B------:R-:W-:Y:S02]  /*0680*/  ULEA UR5, UR7, UR5, 0x18 ;  /* 0x0000000507057291 */ /* 0x000fe4000f8ec0ff */
[----:B------:R-:W-:-:S02]  /*0690*/  ULEA UR6, UR7, UR6, 0x18 ;  /* 0x0000000607067291 */ /* 0x000fc4000f8ec0ff */
[C---:B------:R-:W-:Y:S02]  /*06a0*/  LEA.HI R3, R2.reuse, UR4, RZ, 0x1e ;  /* 0x0000000402037c11 */ /* 0x040fe4000f8ff0ff */
[C---:B------:R-:W-:Y:S02]  /*06b0*/  LEA.HI R7, R2.reuse, UR5, RZ, 0x1e ;  /* 0x0000000502077c11 */ /* 0x040fe4000f8ff0ff */
[----:B------:R-:W-:Y:S01]  /*06c0*/  LEA.HI R11, R2, UR6, RZ, 0x1e ;  /* 0x00000006020b7c11 */ /* 0x000fe2000f8ff0ff */
[----:B------:R0:W-:Y:S04]  /*06d0*/  STS.64 [R3], R8 ;  /* 0x0000000803007388 */ /* 0x0001e80000000a00 */
[----:B------:R0:W-:Y:S04]  /*06e0*/  STS.64 [R7], R18 ;  /* 0x0000001207007388 */ /* 0x0001e80000000a00 */
[----:B------:R0:W-:Y:S02]  /*06f0*/  STS.64 [R11], R4 ;  /* 0x000000040b007388 */ /* 0x0001e40000000a00 */
.L_x_29:
[----:B------:R-:W-:Y:S05]  /*0700*/  BSYNC.RECONVERGENT B0 ;  /* 0x0000000000007941 */ /* 0x000fea0003800200 */
.L_x_28:
[----:B------:R-:W-:Y:S06]  /*0710*/  BAR.SYNC.DEFER_BLOCKING 0x0 ;  /* 0x0000000000007b1d */ /* 0x000fec0000010000 */
[----:B------:R-:W-:Y:S05]  /*0720*/  @P1 EXIT ;  /* 0x000000000000194d */ /* 0x000fea0003800000 */
[----:B------:R-:W1:Y:S01]  /*0730*/  LDCU UR4, c[0x0][0x360] ;  /* 0x00006c00ff0477ac */ /* 0x000e620008000800 */
[----:B------:R-:W-:Y:S01]  /*0740*/  BSSY.RECONVERGENT B0, `(.L_x_30) ;  /* 0x0000015000007945 */ /* 0x000fe20003800200 */
[----:B0-----:R-:W-:Y:S02]  /*0750*/  CS2R R4, SRZ ;  /* 0x0000000000047805 */ /* 0x001fe4000001ff00 */
[----:B------:R-:W-:Y:S02]  /*0760*/  CS2R R6, SRZ ;  /* 0x0000000000067805 */ /* 0x000fe4000001ff00 */
[----:B------:R-:W-:Y:S01]  /*0770*/  CS2R R8, SRZ ;  /* 0x0000000000087805 */ /* 0x000fe2000001ff00 */
[----:B-1----:R-:W-:-:S04]  /*0780*/  UIADD3 UR4, UPT, UPT, UR4, 0x1f, URZ ;  /* 0x0000001f04047890 */ /* 0x002fc8000fffe0ff */
[----:B------:R-:W-:-:S06]  /*0790*/  USHF.R.U32.HI UR4, URZ, 0x5, UR4 ;  /* 0x00000005ff047899 */ /* 0x000fcc0008011604 */
[----:B------:R-:W-:-:S13]  /*07a0*/  ISETP.GE.U32.AND P0, PT, R2, UR4, PT ;  /* 0x0000000402007c0c */ /* 0x000fda000bf06070 */
[----:B------:R-:W-:Y:S05]  /*07b0*/  @P0 BRA `(.L_x_31) ;  /* 0x0000000000340947 */ /* 0x000fea0003800000 */
[----:B------:R-:W0:Y:S01]  /*07c0*/  S2UR UR5, SR_CgaCtaId ;  /* 0x00000000000579c3 */ /* 0x000e220000008800 */
[----:B------:R-:W-:Y:S02]  /*07d0*/  UMOV UR4, 0x400 ;  /* 0x0000040000047882 */ /* 0x000fe40000000000 */
[----:B------:R-:W-:Y:S02]  /*07e0*/  UIADD3 UR6, UPT, UPT, UR4, 0x100, URZ ;  /* 0x0000010004067890 */ /* 0x000fe4000fffe0ff */
[----:B------:R-:W-:Y:S02]  /*07f0*/  UIADD3 UR7, UPT, UPT, UR4, 0x200, URZ ;  /* 0x0000020004077890 */ /* 0x000fe4000fffe0ff */
[----:B0-----:R-:W-:Y:S02]  /*0800*/  ULEA UR4, UR5, UR4, 0x18 ;  /* 0x0000000405047291 */ /* 0x001fe4000f8ec0ff */
[----:B------:R-:W-:Y:S02]  /*0810*/  ULEA UR6, UR5, UR6, 0x18 ;  /* 0x0000000605067291 */ /* 0x000fe4000f8ec0ff */
[----:B------:R-:W-:-:S02]  /*0820*/  ULEA UR7, UR5, UR7, 0x18 ;  /* 0x0000000705077291 */ /* 0x000fc4000f8ec0ff */
[C---:B------:R-:W-:Y:S02]  /*0830*/  LEA R6, R2.reuse, UR4, 0x3 ;  /* 0x0000000402067c11 */ /* 0x040fe4000f8e18ff */
[C---:B------:R-:W-:Y:S02]  /*0840*/  LEA R4, R2.reuse, UR6, 0x3 ;  /* 0x0000000602047c11 */ /* 0x040fe4000f8e18ff */
[----:B------:R-:W-:Y:S02]  /*0850*/  LEA R8, R2, UR7, 0x3 ;  /* 0x0000000702087c11 */ /* 0x000fe4000f8e18ff */
[----:B------:R-:W0:Y:S04]  /*0860*/  LDS.64 R6, [R6] ;  /* 0x0000000006067984 */ /* 0x000e280000000a00 */
[----:B------:R-:W1:Y:S04]  /*0870*/  LDS.64 R4, [R4] ;  /* 0x0000000004047984 */ /* 0x000e680000000a00 */
[----:B------:R-:W2:Y:S02]  /*0880*/  LDS.64 R8, [R8] ;  /* 0x0000000008087984 */ /* 0x000ea40000000a00 */
.L_x_31:
[----:B------:R-:W-:Y:S05]  /*0890*/  BSYNC.RECONVERGENT B0 ;  /* 0x0000000000007941 */ /* 0x000fea0003800200 */
.L_x_30:
[----:B0-----:R-:W-:Y:S01]  /*08a0*/  SHFL.DOWN PT, R11, R7, 0x10, 0x1f ;  /* 0x0a001f00070b7f89 */ /* 0x001fe200000e0000 */
[----:B------:R-:W-:-:S03]  /*08b0*/  ISETP.NE.AND P0, PT, R2, RZ, PT ;  /* 0x000000ff0200720c */ /* 0x000fc60003f05270 */
[----:B------:R-:W0:Y:S04]  /*08c0*/  SHFL.DOWN PT, R10, R6, 0x10, 0x1f ;  /* 0x0a001f00060a7f89 */ /* 0x000e2800000e0000 */
[----:B-1----:R-:W-:Y:S04]  /*08d0*/  SHFL.DOWN PT, R13, R5, 0x10, 0x1f ;  /* 0x0a001f00050d7f89 */ /* 0x002fe800000e0000 */
[----:B------:R-:W1:Y:S04]  /*08e0*/  SHFL.DOWN PT, R12, R4, 0x10, 0x1f ;  /* 0x0a001f00040c7f89 */ /* 0x000e6800000e0000 */
[----:B--2---:R-:W-:Y:S04]  /*08f0*/  SHFL.DOWN PT, R15, R9, 0x10, 0x1f ;  /* 0x0a001f00090f7f89 */ /* 0x004fe800000e0000 */
        /* <DEDUP_REMOVED lines=29> */
[----:B-1----:R-:W-:-:S07]  /*0ad0*/  DADD R8, R12, R8 ;  /* 0x000000000c087229 */ /* 0x002fce0000000008 */
[----:B------:R0:W1:Y:S01]  /*0ae0*/  SHFL.DOWN PT, R11, R9, 0x1, 0x1f ;  /* 0x08201f00090b7f89 */ /* 0x00006200000e0000 */
[----:B--2---:R-:W-:-:S03]  /*0af0*/  DADD R6, R20, R14 ;  /* 0x0000000014067229 */ /* 0x004fc6000000000e */
[----:B------:R0:W2:Y:S04]  /*0b00*/  SHFL.DOWN PT, R15, R5, 0x1, 0x1f ;  /* 0x08201f00050f7f89 */ /* 0x0000a800000e0000 */
[----:B------:R0:W3:Y:S04]  /*0b10*/  SHFL.DOWN PT, R14, R4, 0x1, 0x1f ;  /* 0x08201f00040e7f89 */ /* 0x0000e800000e0000 */
[----:B------:R0:W4:Y:S04]  /*0b20*/  SHFL.DOWN PT, R10, R8, 0x1, 0x1f ;  /* 0x08201f00080a7f89 */ /* 0x00012800000e0000 */
[----:B------:R0:W0:Y:S04]  /*0b30*/  SHFL.DOWN PT, R3, R7, 0x1, 0x1f ;  /* 0x08201f0007037f89 */ /* 0x00002800000e0000 */
[----:B------:R0:W0:Y:S01]  /*0b40*/  SHFL.DOWN PT, R2, R6, 0x1, 0x1f ;  /* 0x08201f0006027f89 */ /* 0x00002200000e0000 */
[----:B------:R-:W-:Y:S05]  /*0b50*/  @P0 EXIT ;  /* 0x000000000000094d */ /* 0x000fea0003800000 */
[----:B------:R-:W5:Y:S01]  /*0b60*/  LDCU UR4, c[0x0][0x3bc] ;  /* 0x00007780ff0477ac */ /* 0x000f620008000800 */
[----:B--23--:R-:W-:Y:S02]  /*0b70*/  DADD R14, R4, R14 ;  /* 0x00000000040e7229 */ /* 0x00cfe4000000000e */
[----:B-1--4-:R-:W-:Y:S01]  /*0b80*/  DADD R10, R8, R10 ;  /* 0x00000000080a7229 */ /* 0x012fe2000000000a */
[----:B------:R-:W1:Y:S01]  /*0b90*/  LDCU UR7, c[0x0][0x3c0] ;  /* 0x00007800ff0777ac */ /* 0x000e620008000800 */
[----:B0-----:R-:W-:Y:S01]  /*0ba0*/  DADD R2, R6, R2 ;  /* 0x0000000006027229 */ /* 0x001fe20000000002 */
[----:B------:R-:W0:Y:S01]  /*0bb0*/  LDCU.64 UR12, c[0x0][0x398] ;  /* 0x00007300ff0c77ac */ /* 0x000e220008000a00 */
[----:B------:R-:W2:Y:S01]  /*0bc0*/  LDCU.128 UR16, c[0x0][0x3a0] ;  /* 0x00007400ff1077ac */ /* 0x000ea20008000c00 */
[----:B-----5:R-:W-:-:S04]  /*0bd0*/  UIADD3 UR6, UP0, UPT, UR10, UR4, URZ ;  /* 0x000000040a067290 */ /* 0x020fc8000ff1e0ff */
[----:B------:R-:W-:Y:S02]  /*0be0*/  ULEA.HI.X.SX32 UR4, UR4, URZ, 0x1, UP0 ;  /* 0x000000ff04047291 */ /* 0x000fe400080f0eff */
[----:B-1----:R-:W-:Y:S01]  /*0bf0*/  USHF.R.S32.HI UR5, URZ, 0x1f, UR7 ;  /* 0x0000001fff057899 */ /* 0x002fe20008011407 */
[----:B------:R-:W-:-:S03]  /*0c00*/  IMAD.U32 R12, RZ, RZ, UR6 ;  /* 0x00000006ff0c7e24 */ /* 0x000fc6000f8e00ff */
[----:B------:R-:W-:Y:S02]  /*0c10*/  IMAD.U32 R13, RZ, RZ, UR4 ;  /* 0x00000004ff0d7e24 */ /* 0x000fe4000f8e00ff */
[C---:B------:R-:W-:Y:S02]  /*0c20*/  IMAD R17, R0.reuse, UR5, RZ ;  /* 0x0000000500117c24 */ /* 0x040fe4000f8e02ff */
[----:B------:R-:W-:-:S04]  /*0c30*/  IMAD.WIDE.U32 R12, R0, UR7, R12 ;  /* 0x00000007000c7c25 */ /* 0x000fc8000f8e000c */
[----:B------:R-:W-:Y:S02]  /*0c40*/  IMAD.IADD R13, R13, 0x1, R17 ;  /* 0x000000010d0d7824 */ /* 0x000fe400078e0211 */
[----:B------:R-:W-:-:S03]  /*0c50*/  IMAD.SHL.U32 R0, R12, 0x8, RZ ;  /* 0x000000080c007824 */ /* 0x000fc600078e00ff */
[----:B------:R-:W-:Y:S02]  /*0c60*/  SHF.L.U64.HI R16, R12, 0x3, R13 ;  /* 0x000000030c107819 */ /* 0x000fe4000001020d */
[C---:B0-----:R-:W-:Y:S02]  /*0c70*/  IADD3 R12, P0, PT, R0.reuse, UR12, RZ ;  /* 0x0000000c000c7c10 */ /* 0x041fe4000ff1e0ff */
[----:B--2---:R-:W-:Y:S02]  /*0c80*/  IADD3 R8, P1, PT, R0, UR18, RZ ;  /* 0x0000001200087c10 */ /* 0x004fe4000ff3e0ff */
[----:B------:R-:W-:Y:S02]  /*0c90*/  IADD3.X R13, PT, PT, R16, UR13, RZ, P0, !PT ;  /* 0x0000000d100d7c10 */ /* 0x000fe400087fe4ff */
[----:B------:R-:W-:Y:S02]  /*0ca0*/  IADD3 R4, P0, PT, R0, UR16, RZ ;  /* 0x0000001000047c10 */ /* 0x000fe4000ff1e0ff */
[C---:B------:R-:W-:Y:S01]  /*0cb0*/  IADD3.X R9, PT, PT, R16.reuse, UR19, RZ, P1, !PT ;  /* 0x0000001310097c10 */ /* 0x040fe20008ffe4ff */
[----:B------:R-:W-:Y:S01]  /*0cc0*/  STG.E.64 desc[UR8][R12.64], R14 ;  /* 0x0000000e0c007986 */ /* 0x000fe2000c101b08 */
[----:B------:R-:W-:-:S05]  /*0cd0*/  IADD3.X R5, PT, PT, R16, UR17, RZ, P0, !PT ;  /* 0x0000001110057c10 */ /* 0x000fca00087fe4ff */
[----:B------:R-:W-:Y:S04]  /*0ce0*/  STG.E.64 desc[UR8][R4.64], R10 ;  /* 0x0000000a04007986 */ /* 0x000fe8000c101b08 */
[----:B------:R-:W-:Y:S01]  /*0cf0*/  STG.E.64 desc[UR8][R8.64], R2 ;  /* 0x0000000208007986 */ /* 0x000fe2000c101b08 */
[----:B------:R-:W-:Y:S05]  /*0d00*/  EXIT ;  /* 0x000000000000794d */ /* 0x000fea0003800000 */
.L_x_32:
        /* <DEDUP_REMOVED lines=15> */
.L_x_62:


//--------------------- .text._Z28zscore_pvalue_vs_rest_kernelPKdS0_S0_PdS1_iiib --------------------------
	.section	.text._Z28zscore_pvalue_vs_rest_kernelPKdS0_S0_PdS1_iiib,"ax",@progbits
	.align	128
        .global         _Z28zscore_pvalue_vs_rest_kernelPKdS0_S0_PdS1_iiib
        .type           _Z28zscore_pvalue_vs_rest_kernelPKdS0_S0_PdS1_iiib,@function
        .size           _Z28zscore_pvalue_vs_rest_kernelPKdS0_S0_PdS1_iiib,(.L_x_59 - _Z28zscore_pvalue_vs_rest_kernelPKdS0_S0_PdS1_iiib)
        .other          _Z28zscore_pvalue_vs_rest_kernelPKdS0_S0_PdS1_iiib,@"STO_CUDA_ENTRY STV_DEFAULT"
_Z28zscore_pvalue_vs_rest_kernelPKdS0_S0_PdS1_iiib:
.text._Z28zscore_pvalue_vs_rest_kernelPKdS0_S0_PdS1_iiib:
[----:B------:R-:W-:Y:S01]  /*0000*/  LDC R1, c[0x0][0x37c] ;  /* 0x0000df00ff017b82 */ /* 0x000fe20000000800 */
[----:B------:R-:W0:Y:S07]  /*0010*/  S2R R3, SR_TID.X ;  /* 0x0000000000037919 */ /* 0x000e2e0000002100 */
[----:B------:R-:W0:Y:S01]  /*0020*/  S2UR UR4, SR_CTAID.X ;  /* 0x00000000000479c3 */ /* 0x000e220000002500 */
[----:B------:R-:W1:Y:S07]  /*0030*/  LDCU UR5, c[0x0][0x3b0] ;  /* 0x00007600ff0577ac */ /* 0x000e6e0008000800 */
[----:B------:R-:W0:Y:S08]  /*0040*/  LDC R0, c[0x0][0x360] ;  /* 0x0000d800ff007b82 */ /* 0x000e300000000800 */
[----:B------:R-:W1:Y:S01]  /*0050*/  LDC R7, c[0x0][0x3ac] ;  /* 0x0000eb00ff077b82 */ /* 0x000e620000000800 */
[----:B0-----:R-:W-:-:S02]  /*0060*/  IMAD R0, R0, UR4, R3 ;  /* 0x0000000400007c24 */ /* 0x001fc4000f8e0203 */
[----:B-1----:R-:W-:-:S05]  /*0070*/  IMAD R3, R7, UR5, RZ ;  /* 0x0000000507037c24 */ /* 0x002fca000f8e02ff */
[----:B------:R-:W-:-:S13]  /*0080*/  ISETP.GE.AND P0, PT, R0, R3, PT ;  /* 0x000000030000720c */ /* 0x000fda0003f06270 */
[----:B------:R-:W-:Y:S05]  /*0090*/  @P0 EXIT ;  /* 0x000000000000094d */ /* 0x000fea0003800000 */
[----:B------:R-:W-:Y:S01]  /*00a0*/  IABS R6, R7 ;  /* 0x0000000700067213 */ /* 0x000fe20000000000 */
[----:B------:R-:W0:Y:S01]  /*00b0*/  LDCU.64 UR6, c[0x0][0x358] ;  /* 0x00006b00ff0677ac */ /* 0x000e220008000a00 */
[----:B------:R-:W-:Y:S02]  /*00c0*/  IABS R8, R0 ;  /* 0x0000000000087213 */ /* 0x000fe40000000000 */
[----:B------:R-:W1:Y:S01]  /*00d0*/  I2F.RP R4, R6 ;  /* 0x0000000600047306 */ /* 0x000e620000209400 */
[----:B------:R-:W2:Y:S07]  /*00e0*/  LDCU UR4, c[0x0][0x3a8] ;  /* 0x00007500ff0477ac */ /* 0x000eae0008000800 */
[----:B-1----:R-:W1:Y:S02]  /*00f0*/  MUFU.RCP R4, R4 ;  /* 0x0000000400047308 */ /* 0x002e640000001000 */
[----:B-1----:R-:W-:-:S06]  /*0100*/  VIADD R2, R4, 0xffffffe ;  /* 0x0ffffffe04027836 */ /* 0x002fcc0000000000 */
[----:B------:R1:W3:Y:S02]  /*0110*/  F2I.FTZ.U32.TRUNC.NTZ R3, R2 ;  /* 0x0000000200037305 */ /* 0x0002e4000021f000 */
[----:B-1----:R-:W-:Y:S02]  /*0120*/  IMAD.MOV.U32 R2, RZ, RZ, RZ ;  /* 0x000000ffff027224 */ /* 0x002fe400078e00ff */
[----:B---3--:R-:W-:-:S04]  /*0130*/  IMAD.MOV R5, RZ, RZ, -R3 ;  /* 0x000000ffff057224 */ /* 0x008fc800078e0a03 */
[----:B------:R-:W-:-:S04]  /*0140*/  IMAD R5, R5, R6, RZ ;  /* 0x0000000605057224 */ /* 0x000fc800078e02ff */
[----:B------:R-:W-:Y:S01]  /*0150*/  IMAD.HI.U32 R3, R3, R5, R2 ;  /* 0x0000000503037227 */ /* 0x000fe200078e0002 */
[----:B------:R-:W-:-:S04]  /*0160*/  LOP3.LUT R2, R0, R7, RZ, 0x3c, !PT ;  /* 0x0000000700027212 */ /* 0x000fc800078e3cff */
[----:B------:R-:W-:Y:S01]  /*0170*/  ISETP.GE.AND P2, PT, R2, RZ, PT ;  /* 0x000000ff0200720c */ /* 0x000fe20003f46270 */
[----:B------:R-:W-:-:S04]  /*0180*/  IMAD.HI.U32 R5, R3, R8, RZ ;  /* 0x0000000803057227 */ /* 0x000fc800078e00ff */
[----:B------:R-:W-:-:S04]  /*0190*/  IMAD.MOV R3, RZ, RZ, -R5 ;  /* 0x000000ffff037224 */ /* 0x000fc800078e0a05 */
[C---:B------:R-:W-:Y:S02]  /*01a0*/  IMAD R3, R6.reuse, R3, R8 ;  /* 0x0000000306037224 */ /* 0x040fe400078e0208 */
[----:B------:R-:W1:Y:S03]  /*01b0*/  LDC.64 R8, c[0x0][0x388] ;  /* 0x0000e200ff087b82 */ /* 0x000e660000000a00 */
[----:B------:R-:W-:-:S13]  /*01c0*/  ISETP.GT.U32.AND P1, PT, R6, R3, PT ;  /* 0x000000030600720c */ /* 0x000fda0003f24070 */
[----:B------:R-:W-:Y:S02]  /*01d0*/  @!P1 IMAD.IADD R3, R3, 0x1, -R6 ;  /* 0x0000000103039824 */ /* 0x000fe400078e0a06 */
[----:B------:R-:W-:Y:S01]  /*01e0*/  @!P1 VIADD R5, R5, 0x1 ;  /* 0x0000000105059836 */ /* 0x000fe20000000000 */
[----:B------:R-:W-:Y:S02]  /*01f0*/  ISETP.NE.AND P1, PT, R7, RZ, PT ;  /* 0x000000ff0700720c */ /* 0x000fe40003f25270 */
[----:B------:R-:W-:Y:S02]  /*0200*/  ISETP.GE.U32.AND P0, PT, R3, R6, PT ;  /* 0x000000060300720c */ /* 0x000fe40003f06070 */
[----:B------:R-:W3:Y:S11]  /*0210*/  LDC.64 R2, c[0x0][0x390] ;  /* 0x0000e400ff027b82 */ /* 0x000ef60000000a00 */
[----:B------:R-:W-:-:S04]  /*0220*/  @P0 VIADD R5, R5, 0x1 ;  /* 0x0000000105050836 */ /* 0x000fc80000000000 */
[----:B------:R-:W-:Y:S01]  /*0230*/  @!P2 IMAD.MOV R5, RZ, RZ, -R5 ;  /* 0x000000ffff05a224 */ /* 0x000fe200078e0a05 */
[----:B------:R-:W-:-:S05]  /*0240*/  @!P1 LOP3.LUT R5, RZ, R7, RZ, 0x33, !PT ;  /* 0x00000007ff059212 */ /* 0x000fca00078e33ff */
[----:B------:R-:W-:Y:S02]  /*0250*/  IMAD.MOV R4, RZ, RZ, -R5 ;  /* 0x000000ffff047224 */ /* 0x000fe400078e0a05 */
[----:B---3--:R-:W-:-:S04]  /*0260*/  IMAD.WIDE R2, R5, 0x8, R2 ;  /* 0x0000000805027825 */ /* 0x008fc800078e0202 */
[----:B------:R-:W-:Y:S02]  /*0270*/  IMAD R7, R7, R4, R0 ;  /* 0x0000000407077224 */ /* 0x000fe400078e0200 */
[----:B0-----:R-:W3:Y:S01]  /*0280*/  LDG.E.64.CONSTANT R2, desc[UR6][R2.64] ;  /* 0x0000000602027981 */ /* 0x001ee2000c1e9b00 */
[----:B------:R-:W0:Y:S01]  /*0290*/  LDC.64 R4, c[0x0][0x380] ;  /* 0x0000e000ff047b82 */ /* 0x000e220000000a00 */
[----:B-1----:R-:W-:-:S05]  /*02a0*/  IMAD.WIDE R8, R7, 0x8, R8 ;  /* 0x0000000807087825 */ /* 0x002fca00078e0208 */
[----:B------:R3:W4:Y:S01]  /*02b0*/  LDG.E.64.CONSTANT R10, desc[UR6][R8.64] ;  /* 0x00000006080a7981 */ /* 0x000722000c1e9b00 */
[----:B0-----:R-:W-:-:S06]  /*02c0*/  IMAD.WIDE R4, R0, 0x8, R4 ;  /* 0x0000000800047825 */ /* 0x001fcc00078e0204 */
[----:B------:R-:W5:Y:S01]  /*02d0*/  LDG.E.64.CONSTANT R4, desc[UR6][R4.64] ;  /* 0x0000000604047981 */ /* 0x000f62000c1e9b00 */
[----:B------:R-:W0:Y:S01]  /*02e0*/  MUFU.RCP64H R13, 12 ;  /* 0x40280000000d7908 */ /* 0x000e220000001800 */
[----:B------:R-:W-:Y:S02]  /*02f0*/  IMAD.MOV.U32 R16, RZ, RZ, 0x0 ;  /* 0x00000000ff107424 */ /* 0x000fe400078e00ff */
[----:B------:R-:W-:Y:S02]  /*0300*/  IMAD.MOV.U32 R17, RZ, RZ, 0x40280000 ;  /* 0x40280000ff117424 */ /* 0x000fe400078e00ff */
[----:B------:R-:W-:-:S03]  /*0310*/  IMAD.MOV.U32 R12, RZ, RZ, 0x1 ;  /* 0x00000001ff0c7424 */ /* 0x000fc600078e00ff */
[----:B--2---:R-:W3:Y:S01]  /*0320*/  I2F.F64 R6, UR4 ;  /* 0x0000000400067d12 */ /* 0x004ee20008201c00 */
[----:B------:R-:W1:Y:S02]  /*0330*/  LDCU.U8 UR4, c[0x0][0x3b4] ;  /* 0x00007680ff0477ac */ /* 0x000e640008000000 */
[----:B0-----:R-:W-:-:S08]  /*0340*/  DFMA R14, R12, -R16, 1 ;  /* 0x3ff000000c0e742b */ /* 0x001fd00000000810 */
[----:B------:R-:W-:-:S08]  /*0350*/  DFMA R14, R14, R14, R14 ;  /* 0x0000000e0e0e722b */ /* 0x000fd0000000000e */
[----:B------:R-:W-:-:S08]  /*0360*/  DFMA R14, R12, R14, R12 ;  /* 0x0000000e0c0e722b */ /* 0x000fd0000000000c */
[----:B------:R-:W-:-:S08]  /*0370*/  DFMA R12, R14, -R16, 1 ;  /* 0x3ff000000e0c742b */ /* 0x000fd00000000810 */
[----:B------:R-:W-:Y:S01]  /*0380*/  DFMA R12, R14, R12, R14 ;  /* 0x0000000c0e0c722b */ /* 0x000fe2000000000e */
[----:B-1----:R-:W-:-:S06]  /*0390*/  UPRMT UR4, UR4, 0x8880, URZ ;  /* 0x0000888004047896 */ /* 0x002fcc00080000ff */
[----:B------:R-:W-:Y:S01]  /*03a0*/  ISETP.NE.AND P0, PT, RZ, UR4, PT ;  /* 0x00000004ff007c0c */ /* 0x000fe2000bf05270 */
[----:B------:R-:W-:Y:S01]  /*03b0*/  BSSY.RECONVERGENT B0, `(.L_x_33) ;  /* 0x000001f000007945 */ /* 0x000fe20003800200 */
[C---:B---3--:R-:W-:Y:S02]  /*03c0*/  DADD R8, -R2.reuse, R6 ;  /* 0x0000000002087229 */ /* 0x048fe40000000106 */
[----:B----4-:R-:W-:-:S08]  /*03d0*/  DMUL R10, R2, R10 ;  /* 0x0000000a020a7228 */ /* 0x010fd00000000000 */
[----:B------:R-:W-:Y:S02]  /*03e0*/  DMUL R10, R8, R10 ;  /* 0x0000000a080a7228 */ /* 0x000fe40000000000 */
[----:B------:R-:W-:-:S08]  /*03f0*/  DADD R8, R6, 1 ;  /* 0x3ff0000006087429 */ /* 0x000fd00000000000 */
[----:B------:R-:W-:Y:S02]  /*0400*/  DMUL R6, R8, R10 ;  /* 0x0000000a08067228 */ /* 0x000fe40000000000 */
[----:B------:R-:W-:-:S06]  /*0410*/  DMUL R2, R2, R8 ;  /* 0x0000000802027228 */ /* 0x000fcc0000000000 */
[----:B------:R-:W-:Y:S02]  /*0420*/  DMUL R8, R6, R12 ;  /* 0x0000000c06087228 */ /* 0x000fe40000000000 */
[----:B-----5:R-:W-:-:S06]  /*0430*/  DFMA R4, R2, -0.5, R4 ;  /* 0xbfe000000204782b */ /* 0x020fcc0000000004 */
[----:B------:R-:W-:Y:S02]  /*0440*/  DFMA R2, R8, -12, R6 ;  /* 0xc02800000802782b */ /* 0x000fe40000000006 */
[----:B------:R-:W-:-:S06]  /*0450*/  @P0 DSETP.GEU.AND P2, PT, R4, RZ, PT ;  /* 0x000000ff0400022a */ /* 0x000fcc0003f4e000 */
[----:B------:R-:W-:Y:S02]  /*0460*/  DFMA R2, R12, R2, R8 ;  /* 0x000000020c02722b */ /* 0x000fe40000000008 */
[C---:B------:R-:W-:Y:S02]  /*0470*/  @P0 DADD R10, |R4|.reuse, -0.5 ;  /* 0xbfe00000040a0429 */ /* 0x040fe40000000200 */
[----:B------:R-:W-:Y:S01]  /*0480*/  @P0 DSETP.GT.AND P1, PT, R4, RZ, PT ;  /* 0x000000ff0400022a */ /* 0x000fe20003f24000 */
[----:B------:R-:W-:-:S05]  /*0490*/  @P0 FSEL R8, RZ, -1.875, P2 ;  /* 0xbff00000ff080808 */ /* 0x000fca0001000000 */
[----:B------:R-:W-:Y:S01]  /*04a0*/  FFMA R12, RZ, 2.625, R3 ;  /* 0x40280000ff0c7823 */ /* 0x000fe20000000003 */
[----:B------:R-:W-:Y:S01]  /*04b0*/  @P0 FSEL R9, R8, 1.875, !P1 ;  /* 0x3ff0000008090808 */ /* 0x000fe20004800000 */
[----:B------:R-:W-:Y:S01]  /*04c0*/  @P0 DSETP.GEU.AND P3, PT, R10, RZ, PT ;  /* 0x000000ff0a00022a */ /* 0x000fe20003f6e000 */
[----:B------:R-:W-:Y:S02]  /*04d0*/  FSETP.GEU.AND P2, PT, |R7|, 6.5827683646048100446e-37, PT ;  /* 0x036000000700780b */ /* 0x000fe40003f4e200 */
[----:B------:R-:W-:Y:S01]  /*04e0*/  FSETP.GT.AND P1, PT, |R12|, 1.469367938527859385e-39, PT ;  /* 0x001000000c00780b */ /* 0x000fe20003f24200 */
[----:B------:R-:W-:Y:S02]  /*04f0*/  @P0 IMAD.MOV.U32 R8, RZ, RZ, RZ ;  /* 0x000000ffff080224 */ /* 0x000fe400078e00ff */
[----:B------:R-:W-:Y:S02]  /*0500*/  @P0 FSEL R10, R10, RZ, P3 ;  /* 0x000000ff0a0a0208 */ /* 0x000fe40001800000 */
[----:B------:R-:W-:-:S06]  /*0510*/  @P0 FSEL R11, R11, RZ, P3 ;  /* 0x000000ff0b0b0208 */ /* 0x000fcc0001800000 */
[----:B------:R-:W-:Y:S02]  /*0520*/  @P0 DMUL R4, R8, R10 ;  /* 0x0000000a08040228 */ /* 0x000fe40000000000 */
[----:B------:R-:W-:Y:S09]  /*0530*/  @P1 BRA P2, `(.L_x_34) ;  /* 0x0000000000181947 */ /* 0x000ff20001000000 */
[----:B------:R-:W-:Y:S01]  /*0540*/  IMAD.MOV.U32 R10, RZ, RZ, R6 ;  /* 0x000000ffff0a7224 */ /* 0x000fe200078e0006 */
[----:B------:R-:W-:Y:S01]  /*0550*/  MOV R9, 0x40280000 ;  /* 0x4028000000097802 */ /* 0x000fe20000000f00 */
[----:B------:R-:W-:Y:S01]  /*0560*/  IMAD.MOV.U32 R11, RZ, RZ, R7 ;  /* 0x000000ffff0b7224 */ /* 0x000fe200078e0007 */
[----:B------:R-:W-:Y:S01]  /*0570*/  MOV R12, 0x5a0 ;  /* 0x000005a0000c7802 */ /* 0x000fe20000000f00 */
[----:B------:R-:W-:-:S07]  /*0580*/  IMAD.MOV.U32 R8, RZ, RZ, RZ ;  /* 0x000000ffff087224 */ /* 0x000fce00078e00ff */
[----:B------:R-:W-:Y:S05]  /*0590*/  CALL.REL.NOINC `($__internal_2_$__cuda_sm20_div_rn_f64_full) ;  /* 0x0000000c00847944 */ /* 0x000fea0003c00000 */
.L_x_34:
[----:B------:R-:W-:Y:S05]  /*05a0*/  BSYNC.RECONVERGENT B0 ;  /* 0x0000000000007941 */ /* 0x000fea0003800200 */
.L_x_33:
        /* <DEDUP_REMOVED lines=20> */
[----:B------:R-:W-:Y:S05]  /*06f0*/  CALL.REL.NOINC `($__internal_3_$__cuda_sm20_dsqrt_rn_f64_mediumpath_v1) ;  /* 0x0000001000a07944 */ /* 0x000fea0003c00000 */
.L_x_36:
[----:B------:R-:W-:Y:S05]  /*0700*/  BSYNC.RECONVERGENT B0 ;  /* 0x0000000000007941 */ /* 0x000fea0003800200 */
.L_x_35:
        /* <DEDUP_REMOVED lines=20> */
[----:B------:R-:W-:Y:S05]  /*0850*/  CALL.REL.NOINC `($__internal_2_$__cuda_sm20_div_rn_f64_full) ;  /* 0x0000000800d47944 */ /* 0x000fea0003c00000 */
.L_x_38:
[----:B------:R-:W-:Y:S05]  /*0860*/  BSYNC.RECONVERGENT B0 ;  /* 0x0000000000007941 */ /* 0x000fea0003800200 */
.L_x_37:
        /* <DEDUP_REMOVED lines=30> */
[----:B------:R-:W-:Y:S01]  /*0a50*/  MOV R8, 0xfd03d328 ;  /* 0xfd03d32800087802 */ /* 0x000fe20000000f00 */
        /* <DEDUP_REMOVED lines=132> */
.L_x_40:
        /* <DEDUP_REMOVED lines=9> */
.L_x_41:
[----:B------:R-:W-:Y:S05]  /*1330*/  BSYNC.RECONVERGENT B0 ;  /* 0x0000000000007941 */ /* 0x000fea0003800200 */
.L_x_39:
[----:B------:R-:W0:Y:S08]  /*1340*/  LDC.64 R6, c[0x0][0x398] ;  /* 0x0000e600ff067b82 */ /* 0x000e300000000a00 */
[----:B------:R-:W1:Y:S01]  /*1350*/  LDC.64 R8, c[0x0][0x3a0] ;  /* 0x0000e800ff087b82 */ /* 0x000e620000000a00 */
[----:B0-----:R-:W-:-:S05]  /*1360*/  IMAD.WIDE R6, R0, 0x8, R6 ;  /* 0x0000000800067825 */ /* 0x001fca00078e0206 */
[----:B------:R-:W-:Y:S01]  /*1370*/  STG.E.64 desc[UR6][R6.64], R2 ;  /* 0x0000000206007986 */ /* 0x000fe2000c101b06 */
[----:B-1----:R-:W-:-:S05]  /*1380*/  IMAD.WIDE R8, R0, 0x8, R8 ;  /* 0x0000000800087825 */ /* 0x002fca00078e0208 */
[----:B------:R-:W-:Y:S01]  /*1390*/  STG.E.64 desc[UR6][R8.64], R4 ;  /* 0x0000000408007986 */ /* 0x000fe2000c101b06 */
[----:B------:R-:W-:Y:S05]  /*13a0*/  EXIT ;  /* 0x000000000000794d */ /* 0x000fea0003800000 */
        .weak           $__internal_2_$__cuda_sm20_div_rn_f64_full
        .type           $__internal_2_$__cuda_sm20_div_rn_f64_full,@function
        .size           $__internal_2_$__cuda_sm20_div_rn_f64_full,($__internal_3_$__cuda_sm20_dsqrt_rn_f64_mediumpath_v1 - $__internal_2_$__cuda_sm20_div_rn_f64_full)
$__internal_2_$__cuda_sm20_div_rn_f64_full:
[C---:B------:R-:W-:Y:S01]  /*13b0*/  FSETP.GEU.AND P0, PT, |R9|.reuse, 1.469367938527859385e-39, PT ;  /* 0x001000000900780b */ /* 0x040fe20003f0e200 */
[----:B------:R-:W-:Y:S01]  /*13c0*/  BSSY.RECONVERGENT B1, `(.L_x_42) ;  /* 0x0000057000017945 */ /* 0x000fe20003800200 */
[----:B------:R-:W-:Y:S02]  /*13d0*/  LOP3.LUT R6, R9, 0x800fffff, RZ, 0xc0, !PT ;  /* 0x800fffff09067812 */ /* 0x000fe400078ec0ff */
[C---:B------:R-:W-:Y:S02]  /*13e0*/  FSETP.GEU.AND P3, PT, |R11|.reuse, 1.469367938527859385e-39, PT ;  /* 0x001000000b00780b */ /* 0x040fe40003f6e200 */
[----:B------:R-:W-:Y:S01]  /*13f0*/  LOP3.LUT R7, R6, 0x3ff00000, RZ, 0xfc, !PT ;  /* 0x3ff0000006077812 */ /* 0x000fe200078efcff */
[----:B------:R-:W-:Y:S01]  /*1400*/  IMAD.MOV.U32 R6, RZ, RZ, R8 ;  /* 0x000000ffff067224 */ /* 0x000fe200078e0008 */
[----:B------:R-:W-:Y:S02]  /*1410*/  MOV R18, 0x1 ;  /* 0x0000000100127802 */ /* 0x000fe40000000f00 */
[----:B------:R-:W-:-:S02]  /*1420*/  LOP3.LUT R13, R11, 0x7ff00000, RZ, 0xc0, !PT ;  /* 0x7ff000000b0d7812 */ /* 0x000fc400078ec0ff */
[----:B------:R-:W-:Y:S01]  /*1430*/  LOP3.LUT R16, R9, 0x7ff00000, RZ, 0xc0, !PT ;  /* 0x7ff0000009107812 */ /* 0x000fe200078ec0ff */
[----:B------:R-:W-:-:S03]  /*1440*/  @!P0 DMUL R6, R8, 8.98846567431157953865e+307 ;  /* 0x7fe0000008068828 */ /* 0x000fc60000000000 */
[----:B------:R-:W-:Y:S01]  /*1450*/  ISETP.GE.U32.AND P2, PT, R13, R16, PT ;  /* 0x000000100d00720c */ /* 0x000fe20003f46070 */
[----:B------:R-:W-:Y:S01]  /*1460*/  @!P3 IMAD.MOV.U32 R20, RZ, RZ, RZ ;  /* 0x000000ffff14b224 */ /* 0x000fe200078e00ff */
[----:B------:R-:W-:Y:S01]  /*1470*/  @!P3 LOP3.LUT R14, R9, 0x7ff00000, RZ, 0xc0, !PT ;  /* 0x7ff00000090eb812 */ /* 0x000fe200078ec0ff */
[----:B------:R-:W0:Y:S03]  /*1480*/  MUFU.RCP64H R19, R7 ;  /* 0x0000000700137308 */ /* 0x000e260000001800 */
[----:B------:R-:W-:Y:S01]  /*1490*/  @!P3 ISETP.GE.U32.AND P4, PT, R13, R14, PT ;  /* 0x0000000e0d00b20c */ /* 0x000fe20003f86070 */
[----:B------:R-:W-:-:S05]  /*14a0*/  IMAD.MOV.U32 R14, RZ, RZ, 0x1ca00000 ;  /* 0x1ca00000ff0e7424 */ /* 0x000fca00078e00ff */
[----:B------:R-:W-:-:S04]  /*14b0*/  @!P3 SEL R15, R14, 0x63400000, !P4 ;  /* 0x634000000e0fb807 */ /* 0x000fc80006000000 */
[----:B------:R-:W-:Y:S01]  /*14c0*/  @!P3 LOP3.LUT R15, R15, 0x80000000, R11, 0xf8, !PT ;  /* 0x800000000f0fb812 */ /* 0x000fe200078ef80b */
[----:B0-----:R-:W-:-:S03]  /*14d0*/  DFMA R2, R18, -R6, 1 ;  /* 0x3ff000001202742b */ /* 0x001fc60000000806 */
[----:B------:R-:W-:-:S05]  /*14e0*/  @!P3 LOP3.LUT R21, R15, 0x100000, RZ, 0xfc, !PT ;  /* 0x001000000f15b812 */ /* 0x000fca00078efcff */
        /* <DEDUP_REMOVED lines=38> */
[----:B------:R-:W-:Y:S01]  /*1750*/  MOV R2, RZ ;  /* 0x000000ff00027202 */ /* 0x000fe20000000f00 */
[----:B------:R-:W-:-:S05]  /*1760*/  DMUL.RP R10, R16, R10 ;  /* 0x0000000a100a7228 */ /* 0x000fca0000008000 */
[----:B------:R-:W-:-:S05]  /*1770*/  DFMA R2, R14, -R2, R16 ;  /* 0x800000020e02722b */ /* 0x000fca0000000010 */
[----:B------:R-:W-:Y:S02]  /*1780*/  LOP3.LUT R9, R11, R9, RZ, 0x3c, !PT ;  /* 0x000000090b097212 */ /* 0x000fe400078e3cff */
[----:B------:R-:W-:-:S04]  /*1790*/  IADD3 R2, PT, PT, -R13, -0x43300000, RZ ;  /* 0xbcd000000d027810 */ /* 0x000fc80007ffe1ff */
[----:B------:R-:W-:-:S04]  /*17a0*/  FSETP.NEU.AND P0, PT, |R3|, R2, PT ;  /* 0x000000020300720b */ /* 0x000fc80003f0d200 */
[----:B------:R-:W-:Y:S02]  /*17b0*/  FSEL R14, R10, R14, !P0 ;  /* 0x0000000e0a0e7208 */ /* 0x000fe40004000000 */
[----:B------:R-:W-:Y:S01]  /*17c0*/  FSEL R15, R9, R15, !P0 ;  /* 0x0000000f090f7208 */ /* 0x000fe20004000000 */
[----:B------:R-:W-:Y:S06]  /*17d0*/  BRA `(.L_x_44) ;  /* 0x0000000000547947 */ /* 0x000fec0003800000 */
.L_x_43:
        /* <DEDUP_REMOVED lines=16> */
.L_x_46:
[----:B------:R-:W-:Y:S01]  /*18e0*/  LOP3.LUT R15, R9, 0x80000, RZ, 0xfc, !PT ;  /* 0x00080000090f7812 */ /* 0x000fe200078efcff */
[----:B------:R-:W-:Y:S01]  /*18f0*/  IMAD.MOV.U32 R14, RZ, RZ, R8 ;  /* 0x000000ffff0e7224 */ /* 0x000fe200078e0008 */
[----:B------:R-:W-:Y:S06]  /*1900*/  BRA `(.L_x_44) ;  /* 0x0000000000087947 */ /* 0x000fec0003800000 */
.L_x_45:
[----:B------:R-:W-:Y:S01]  /*1910*/  LOP3.LUT R15, R11, 0x80000, RZ, 0xfc, !PT ;  /* 0x000800000b0f7812 */ /* 0x000fe200078efcff */
[----:B------:R-:W-:-:S07]  /*1920*/  IMAD.MOV.U32 R14, RZ, RZ, R10 ;  /* 0x000000ffff0e7224 */ /* 0x000fce00078e000a */
.L_x_44:
[----:B------:R-:W-:Y:S05]  /*1930*/  BSYNC.RECONVERGENT B1 ;  /* 0x0000000000017941 */ /* 0x000fea0003800200 */
.L_x_42:
[----:B------:R-:W-:Y:S02]  /*1940*/  IMAD.MOV.U32 R13, RZ, RZ, 0x0 ;  /* 0x00000000ff0d7424 */ /* 0x000fe400078e00ff */
[----:B------:R-:W-:Y:S02]  /*1950*/  IMAD.MOV.U32 R2, RZ, RZ, R14 ;  /* 0x000000ffff027224 */ /* 0x000fe400078e000e */
[----:B------:R-:W-:Y:S01]  /*1960*/  IMAD.MOV.U32 R3, RZ, RZ, R15 ;  /* 0x000000ffff037224 */ /* 0x000fe200078e000f */
[----:B------:R-:W-:Y:S06]  /*1970*/  RET.REL.NODEC R12 `(_Z28zscore_pvalue_vs_rest_kernelPKdS0_S0_PdS1_iiib) ;  /* 0xffffffe40ca07950 */ /* 0x000fec0003c3ffff */
        .weak           $__internal_3_$__cuda_sm20_dsqrt_rn_f64_mediumpath_v1
        .type           $__internal_3_$__cuda_sm20_dsqrt_rn_f64_mediumpath_v1,@function
        .size           $__internal_3_$__cuda_sm20_dsqrt_rn_f64_mediumpath_v1,(.L_x_59 - $__internal_3_$__cuda_sm20_dsqrt_rn_f64_mediumpath_v1)
$__internal_3_$__cuda_sm20_dsqrt_rn_f64_mediumpath_v1:
[----:B------:R-:W-:Y:S01]  /*1980*/  ISETP.GE.U32.AND P0, PT, R8, -0x3400000, PT ;  /* 0xfcc000000800780c */ /* 0x000fe20003f06070 */
[----:B------:R-:W-:Y:S01]  /*1990*/  BSSY.RECONVERGENT B1, `(.L_x_47) ;  /* 0x0000028000017945 */ /* 0x000fe20003800200 */
[----:B------:R-:W-:Y:S01]  /*19a0*/  IMAD.MOV.U32 R8, RZ, RZ, R6 ;  /* 0x000000ffff087224 */ /* 0x000fe200078e0006 */
[----:B------:R-:W-:Y:S01]  /*19b0*/  MOV R9, R3 ;  /* 0x0000000300097202 */ /* 0x000fe20000000f00 */
[----:B------:R-:W-:Y:S02]  /*19c0*/  IMAD.MOV.U32 R12, RZ, RZ, R14 ;  /* 0x000000ffff0c7224 */ /* 0x000fe400078e000e */
[----:B------:R-:W-:Y:S02]  /*19d0*/  IMAD.MOV.U32 R6, RZ, RZ, R16 ;  /* 0x000000ffff067224 */ /* 0x000fe400078e0010 */
[----:B------:R-:W-:-:S05]  /*19e0*/  IMAD.MOV.U32 R7, RZ, RZ, R17 ;  /* 0x000000ffff077224 */ /* 0x000fca00078e0011 */
        /* <DEDUP_REMOVED lines=9> */
.L_x_48:
        /* <DEDUP_REMOVED lines=24> */
.L_x_50:
[----:B------:R-:W-:-:S11]  /*1c00*/  DADD R6, R8, R8 ;  /* 0x0000000008067229 */ /* 0x000fd60000000008 */
.L_x_49:
[----:B------:R-:W-:Y:S05]  /*1c10*/  BSYNC.RECONVERGENT B1 ;  /* 0x0000000000017941 */ /* 0x000fea0003800200 */
.L_x_47:
[----:B------:R-:W-:-:S04]  /*1c20*/  IMAD.MOV.U32 R3, RZ, RZ, 0x0 ;  /* 0x00000000ff037424 */ /* 0x000fc800078e00ff */
[----:B------:R-:W-:Y:S05]  /*1c30*/  RET.REL.NODEC R2 `(_Z28zscore_pvalue_vs_rest_kernelPKdS0_S0_PdS1_iiib) ;  /* 0xffffffe002f07950 */ /* 0x000fea0003c3ffff */
.L_x_51:
        /* <DEDUP_REMOVED lines=12> */
.L_x_59:


//--------------------- .text._Z23rank_sum_grouped_kernelPKdPKiS2_Pdiii --------------------------
	.section	.text._Z23rank_sum_grouped_kernelPKdPKiS2_Pdiii,"ax",@progbits
	.align	128
        .global         _Z23rank_sum_grouped_kernelPKdPKiS2_Pdiii
        .type           _Z23rank_sum_grouped_kernelPKdPKiS2_Pdiii,@function
        .size           _Z23rank_sum_grouped_kernelPKdPKiS2_Pdiii,(.L_x_64 - _Z23rank_sum_grouped_kernelPKdPKiS2_Pdiii)
        .other          _Z23rank_sum_grouped_kernelPKdPKiS2_Pdiii,@"STO_CUDA_ENTRY STV_DEFAULT"
_Z23rank_sum_grouped_kernelPKdPKiS2_Pdiii:
.text._Z23rank_sum_grouped_kernelPKdPKiS2_Pdiii:
        /* <DEDUP_REMOVED lines=11> */
[----:B------:R-:W-:Y:S01]  /*00b0*/  UMOV UR5, URZ ;  /* 0x000000ff00057c82 */ /* 0x000fe20008000000 */
[----:B------:R-:W3:Y:S01]  /*00c0*/  LDCU.64 UR6, c[0x0][0x380] ;  /* 0x00007000ff0677ac */ /* 0x000ee20008000a00 */
[----:B0-----:R-:W-:-:S05]  /*00d0*/  IMAD.WIDE.U32 R6, R0, 0x4, R6 ;  /* 0x0000000400067825 */ /* 0x001fca00078e0006 */
[----:B-1----:R-:W2:Y:S04]  /*00e0*/  LDG.E.CONSTANT R5, desc[UR8][R6.64] ;  /* 0x0000000806057981 */ /* 0x002ea8000c1e9900 */
[----:B------:R-:W4:Y:S01]  /*00f0*/  LDG.E.CONSTANT R14, desc[UR8][R6.64+0x4] ;  /* 0x00000408060e7981 */ /* 0x000f22000c1e9900 */
[----:B------:R-:W-:Y:S01]  /*0100*/  BSSY.RECONVERGENT B0, `(.L_x_52) ;  /* 0x0000019000007945 */ /* 0x000fe20003800200 */
[----:B--2---:R-:W-:Y:S01]  /*0110*/  IMAD.IADD R11, R5, 0x1, R2 ;  /* 0x00000001050b7824 */ /* 0x004fe200078e0202 */
[----:B------:R-:W-:-:S04]  /*0120*/  CS2R R4, SRZ ;  /* 0x0000000000047805 */ /* 0x000fc8000001ff00 */
[----:B----4-:R-:W-:-:S13]  /*0130*/  ISETP.GE.AND P0, PT, R11, R14, PT ;  /* 0x0000000e0b00720c */ /* 0x010fda0003f06270 */
[----:B---3--:R-:W-:Y:S05]  /*0140*/  @P0 BRA `(.L_x_53) ;  /* 0x0000000000500947 */ /* 0x008fea0003800000 */
[----:B------:R-:W0:Y:S01]  /*0150*/  LDC R6, c[0x0][0x3a0] ;  /* 0x0000e800ff067b82 */ /* 0x000e220000000800 */
[----:B------:R-:W-:-:S07]  /*0160*/  IMAD.MOV.U32 R15, RZ, RZ, R11 ;  /* 0x000000ffff0f7224 */ /* 0x000fce00078e000b */
[----:B------:R-:W1:Y:S08]  /*0170*/  LDC R16, c[0x0][0x360] ;  /* 0x0000d800ff107b82 */ /* 0x000e700000000800 */
[----:B------:R-:W2:Y:S01]  /*0180*/  LDC.64 R8, c[0x0][0x388] ;  /* 0x0000e200ff087b82 */ /* 0x000ea20000000a00 */
[----:B0-----:R-:W-:Y:S01]  /*0190*/  SHF.R.S32.HI R4, RZ, 0x1f, R6 ;  /* 0x0000001fff047819 */ /* 0x001fe20000011406 */
[----:B------:R-:W-:-:S04]  /*01a0*/  IMAD.WIDE.U32 R6, R6, UR4, RZ ;  /* 0x0000000406067c25 */ /* 0x000fc8000f8e00ff */
[----:B------:R-:W-:Y:S01]  /*01b0*/  IMAD R13, R4, UR4, RZ ;  /* 0x00000004040d7c24 */ /* 0x000fe2000f8e02ff */
[----:B------:R-:W-:-:S03]  /*01c0*/  CS2R R4, SRZ ;  /* 0x0000000000047805 */ /* 0x000fc6000001ff00 */
[----:B-1----:R-:W-:-:S07]  /*01d0*/  IMAD.IADD R20, R7, 0x1, R13 ;  /* 0x0000000107147824 */ /* 0x002fce00078e020d */
.L_x_54:
[----:B--2---:R-:W-:-:S06]  /*01e0*/  IMAD.WIDE R10, R15, 0x4, R8 ;  /* 0x000000040f0a7825 */ /* 0x004fcc00078e0208 */
[----:B------:R-:W2:Y:S01]  /*01f0*/  LDG.E.CONSTANT R11, desc[UR8][R10.64] ;  /* 0x000000080a0b7981 */ /* 0x000ea2000c1e9900 */
[----:B------:R-:W-:Y:S01]  /*0200*/  IMAD.IADD R15, R16, 0x1, R15 ;  /* 0x00000001100f7824 */ /* 0x000fe200078e020f */
[----:B--2---:R-:W-:-:S04]  /*0210*/  IADD3 R13, P0, PT, R11, R6, RZ ;  /* 0x000000060b0d7210 */ /* 0x004fc80007f1e0ff */
[----:B------:R-:W-:Y:S02]  /*0220*/  LEA.HI.X.SX32 R18, R11, R20, 0x1, P0 ;  /* 0x000000140b127211 */ /* 0x000fe400000f0eff */
[----:B------:R-:W-:-:S04]  /*0230*/  LEA R12, P0, R13, UR6, 0x3 ;  /* 0x000000060d0c7c11 */ /* 0x000fc8000f8018ff */
[----:B------:R-:W-:-:S06]  /*0240*/  LEA.HI.X R13, R13, UR7, R18, 0x3, P0 ;  /* 0x000000070d0d7c11 */ /* 0x000fcc00080f1c12 */
[----:B------:R-:W2:Y:S01]  /*0250*/  LDG.E.64.CONSTANT R12, desc[UR8][R12.64] ;  /* 0x000000080c0c7981 */ /* 0x000ea2000c1e9b00 */
[----:B------:R-:W-:Y:S01]  /*0260*/  ISETP.GE.AND P0, PT, R15, R14, PT ;  /* 0x0000000e0f00720c */ /* 0x000fe20003f06270 */
[----:B--2---:R-:W-:-:S12]  /*0270*/  DADD R4, R12, R4 ;  /* 0x000000000c047229 */ /* 0x004fd80000000004 */
[----:B------:R-:W-:Y:S05]  /*0280*/  @!P0 BRA `(.L_x_54) ;  /* 0xfffffffc00d48947 */ /* 0x000fea000383ffff */
.L_x_53:
[----:B------:R-:W-:Y:S05]  /*0290*/  BSYNC.RECONVERGENT B0 ;  /* 0x0000000000007941 */ /* 0x000fea0003800200 */
.L_x_52:
        /* <DEDUP_REMOVED lines=50> */
[----:B------:R-:W3:Y:S01]  /*05c0*/  LDC.64 R6, c[0x0][0x398] ;  /* 0x0000e600ff067b82 */ /* 0x000ee20000000a00 */
[----:B------:R-:W-:Y:S01]  /*05d0*/  IMAD.WIDE.U32 R2, R0, R3, UR4 ;  /* 0x0000000400027e25 */ /* 0x000fe2000f8e0003 */
[----:B-12---:R-:W-:Y:S02]  /*05e0*/  DADD R4, R12, R4 ;  /* 0x000000000c047229 */ /* 0x006fe40000000004 */
[----:B---3--:R-:W-:-:S04]  /*05f0*/  LEA R6, P0, R2, R6, 0x3 ;  /* 0x0000000602067211 */ /* 0x008fc800078018ff */
[----:B------:R-:W-:-:S05]  /*0600*/  LEA.HI.X R7, R2, R7, R3, 0x3, P0 ;  /* 0x0000000702077211 */ /* 0x000fca00000f1c03 */
[----:B------:R-:W-:Y:S01]  /*0610*/  STG.E.64 desc[UR8][R6.64], R4 ;  /* 0x0000000406007986 */ /* 0x000fe2000c101b08 */
[----:B------:R-:W-:Y:S05]  /*0620*/  EXIT ;  /* 0x000000000000794d */ /* 0x000fea0003800000 */
.L_x_55:
        /* <DEDUP_REMOVED lines=13> */
.L_x_64:


//--------------------- .nv.shared.reserved.0     --------------------------
	.section	.nv.shared.reserved.0,"aw",@nobits
	.weak		__nv_reservedSMEM_offset_0_alias
	.size		__nv_reservedSMEM_offset_0_alias, 0, 64
	.other		__nv_reservedSMEM_offset_0_alias,@"STO_CUDA_RESERVED_SHARED STV_DEFAULT"
__nv_reservedSMEM_offset_0_alias:
	.zero		0
	.zero		64


//--------------------- .nv.shared._Z22rank_sum_masked_kernelPKdPKbPdii --------------------------
	.section	.nv.shared._Z22rank_sum_masked_kernelPKdPKbPdii,"aw",@nobits
	.sectionflags	@""
	.align	8
.nv.shared._Z22rank_sum_masked_kernelPKdPKbPdii:
	.zero		1280


//--------------------- .nv.shared._Z20stats_grouped_kernelPKdPKiS2_PdS3_S3_iiiii --------------------------
	.section	.nv.shared._Z20stats_grouped_kernelPKdPKiS2_PdS3_S3_iiiii,"aw",@nobits
	.sectionflags	@""
	.align	8
.nv.shared._Z20stats_grouped_kernelPKdPKiS2_PdS3_S3_iiiii:
	.zero		1792


//--------------------- .nv.shared._Z23rank_sum_grouped_kernelPKdPKiS2_Pdiii --------------------------
	.section	.nv.shared._Z23rank_sum_grouped_kernelPKdPKiS2_Pdiii,"aw",@nobits
	.sectionflags	@""
	.align	8
.nv.shared._Z23rank_sum_grouped_kernelPKdPKiS2_Pdiii:
	.zero		1280


//--------------------- .nv.constant0._Z29zscore_pvalue_with_ref_kernelPKdS0_PdS1_iiiib --------------------------
	.section	.nv.constant0._Z29zscore_pvalue_with_ref_kernelPKdS0_PdS1_iiiib,"a",@progbits
	.sectionflags	@""
	.align	4
.nv.constant0._Z29zscore_pvalue_with_ref_kernelPKdS0_PdS1_iiiib:
	.zero		945


//--------------------- .nv.constant0._Z22rank_sum_masked_kernelPKdPKbPdii --------------------------
	.section	.nv.constant0._Z22rank_sum_masked_kernelPKdPKbPdii,"a",@progbits
	.sectionflags	@""
	.align	4
.nv.constant0._Z22rank_sum_masked_kernelPKdPKbPdii:
	.zero		928


//--------------------- .nv.constant0._Z20stats_grouped_kernelPKdPKiS2_PdS3_S3_iiiii --------------------------
	.section	.nv.constant0._Z20stats_grouped_kernelPKdPKiS2_PdS3_S3_iiiii,"a",@progbits
	.sectionflags	@""
	.align	4
.nv.constant0._Z20stats_grouped_kernelPKdPKiS2_PdS3_S3_iiiii:
	.zero		964


//--------------------- .nv.constant0._Z28zscore_pvalue_vs_rest_kernelPKdS0_S0_PdS1_iiib --------------------------
	.section	.nv.constant0._Z28zscore_pvalue_vs_rest_kernelPKdS0_S0_PdS1_iiib,"a",@progbits
	.sectionflags	@""
	.align	4
.nv.constant0._Z28zscore_pvalue_vs_rest_kernelPKdS0_S0_PdS1_iiib:
	.zero		949


//--------------------- .nv.constant0._Z23rank_sum_grouped_kernelPKdPKiS2_Pdiii --------------------------
	.section	.nv.constant0._Z23rank_sum_grouped_kernelPKdPKiS2_Pdiii,"a",@progbits
	.sectionflags	@""
	.align	4
.nv.constant0._Z23rank_sum_grouped_kernelPKdPKiS2_Pdiii:
	.zero		940


//--------------------- SYMBOLS --------------------------

	.type		.nv.reservedSmem.offset0,@object
	.size		.nv.reservedSmem.offset0,0x4
	.type		.nv.reservedSmem.cap,@object
	.size		.nv.reservedSmem.cap,0x4
